//
// Generated by NVIDIA NVVM Compiler
//
// Compiler Build ID: CL-36424714
// Cuda compilation tools, release 13.0, V13.0.88
// Based on NVVM 20.0.0
//

.version 9.0
.target sm_100
.address_size 64

	// .globl	_Z6updateP4Bodyif

.visible .entry _Z6updateP4Bodyif(
	.param .u64 .ptr .align 1 _Z6updateP4Bodyif_param_0,
	.param .u32 _Z6updateP4Bodyif_param_1,
	.param .f32 _Z6updateP4Bodyif_param_2
)
{
	.reg .pred 	%p<18>;
	.reg .b32 	%r<44>;
	.reg .b32 	%f<295>;
	.reg .b64 	%rd<27>;

	ld.param.u64 	%rd9, [_Z6updateP4Bodyif_param_0];
	ld.param.u32 	%r24, [_Z6updateP4Bodyif_param_1];
	cvta.to.global.u64 	%rd1, %rd9;
	mov.u32 	%r25, %ctaid.x;
	mov.u32 	%r26, %ntid.x;
	mov.u32 	%r27, %tid.x;
	mad.lo.s32 	%r1, %r25, %r26, %r27;
	setp.ge.s32 	%p1, %r1, %r24;
	@%p1 bra 	$L__BB0_24;
	setp.lt.s32 	%p2, %r1, 1;
	mov.f32 	%f277, 0f00000000;
	mov.b32 	%r42, 0;
	mov.f32 	%f278, %f277;
	@%p2 bra 	$L__BB0_10;
	mul.wide.u32 	%rd10, %r1, 32;
	add.s64 	%rd11, %rd1, %rd10;
	ld.global.v2.f32 	{%f1, %f2}, [%rd11];
	min.s32 	%r30, %r1, %r24;
	max.s32 	%r42, %r30, 1;
	and.b32  	%r3, %r42, 3;
	setp.lt.s32 	%p3, %r30, 4;
	mov.f32 	%f278, 0f00000000;
	mov.b32 	%r37, 0;
	mov.f32 	%f277, %f278;
	@%p3 bra 	$L__BB0_5;
	and.b32  	%r37, %r42, 2147483644;
	neg.s32 	%r35, %r37;
	add.s64 	%rd25, %rd1, 64;
	mov.f32 	%f278, 0f00000000;
$L__BB0_4:
	.pragma "nounroll";
	ld.global.f32 	%f51, [%rd25+-40];
	ld.global.v2.f32 	{%f52, %f53}, [%rd25+-64];
	sub.f32 	%f54, %f52, %f1;
	sub.f32 	%f55, %f53, %f2;
	mul.f32 	%f56, %f55, %f55;
	fma.rn.f32 	%f57, %f54, %f54, %f56;
	add.f32 	%f58, %f57, 0f3BA3D70A;
	sqrt.rn.f32 	%f59, %f58;
	mul.f32 	%f60, %f59, %f59;
	mul.f32 	%f61, %f59, %f60;
	div.rn.f32 	%f62, %f54, %f61;
	div.rn.f32 	%f63, %f55, %f61;
	fma.rn.f32 	%f64, %f51, %f62, %f278;
	fma.rn.f32 	%f65, %f51, %f63, %f277;
	ld.global.f32 	%f66, [%rd25+-8];
	ld.global.v2.f32 	{%f67, %f68}, [%rd25+-32];
	sub.f32 	%f69, %f67, %f1;
	sub.f32 	%f70, %f68, %f2;
	mul.f32 	%f71, %f70, %f70;
	fma.rn.f32 	%f72, %f69, %f69, %f71;
	add.f32 	%f73, %f72, 0f3BA3D70A;
	sqrt.rn.f32 	%f74, %f73;
	mul.f32 	%f75, %f74, %f74;
	mul.f32 	%f76, %f74, %f75;
	div.rn.f32 	%f77, %f69, %f76;
	div.rn.f32 	%f78, %f70, %f76;
	fma.rn.f32 	%f79, %f66, %f77, %f64;
	fma.rn.f32 	%f80, %f66, %f78, %f65;
	ld.global.f32 	%f81, [%rd25+24];
	ld.global.v2.f32 	{%f82, %f83}, [%rd25];
	sub.f32 	%f84, %f82, %f1;
	sub.f32 	%f85, %f83, %f2;
	mul.f32 	%f86, %f85, %f85;
	fma.rn.f32 	%f87, %f84, %f84, %f86;
	add.f32 	%f88, %f87, 0f3BA3D70A;
	sqrt.rn.f32 	%f89, %f88;
	mul.f32 	%f90, %f89, %f89;
	mul.f32 	%f91, %f89, %f90;
	div.rn.f32 	%f92, %f84, %f91;
	div.rn.f32 	%f93, %f85, %f91;
	fma.rn.f32 	%f94, %f81, %f92, %f79;
	fma.rn.f32 	%f95, %f81, %f93, %f80;
	ld.global.f32 	%f96, [%rd25+56];
	ld.global.v2.f32 	{%f97, %f98}, [%rd25+32];
	sub.f32 	%f99, %f97, %f1;
	sub.f32 	%f100, %f98, %f2;
	mul.f32 	%f101, %f100, %f100;
	fma.rn.f32 	%f102, %f99, %f99, %f101;
	add.f32 	%f103, %f102, 0f3BA3D70A;
	sqrt.rn.f32 	%f104, %f103;
	mul.f32 	%f105, %f104, %f104;
	mul.f32 	%f106, %f104, %f105;
	div.rn.f32 	%f107, %f99, %f106;
	div.rn.f32 	%f108, %f100, %f106;
	fma.rn.f32 	%f278, %f96, %f107, %f94;
	fma.rn.f32 	%f277, %f96, %f108, %f95;
	add.s32 	%r35, %r35, 4;
	add.s64 	%rd25, %rd25, 128;
	setp.ne.s32 	%p4, %r35, 0;
	@%p4 bra 	$L__BB0_4;
$L__BB0_5:
	setp.eq.s32 	%p5, %r3, 0;
	@%p5 bra 	$L__BB0_10;
	setp.eq.s32 	%p6, %r3, 1;
	@%p6 bra 	$L__BB0_8;
	mul.wide.u32 	%rd12, %r37, 32;
	add.s64 	%rd13, %rd1, %rd12;
	ld.global.f32 	%f110, [%rd13+24];
	ld.global.v2.f32 	{%f111, %f112}, [%rd13];
	sub.f32 	%f113, %f111, %f1;
	sub.f32 	%f114, %f112, %f2;
	mul.f32 	%f115, %f114, %f114;
	fma.rn.f32 	%f116, %f113, %f113, %f115;
	add.f32 	%f117, %f116, 0f3BA3D70A;
	sqrt.rn.f32 	%f118, %f117;
	mul.f32 	%f119, %f118, %f118;
	mul.f32 	%f120, %f118, %f119;
	div.rn.f32 	%f121, %f113, %f120;
	div.rn.f32 	%f122, %f114, %f120;
	fma.rn.f32 	%f123, %f110, %f121, %f278;
	fma.rn.f32 	%f124, %f110, %f122, %f277;
	ld.global.f32 	%f125, [%rd13+56];
	ld.global.v2.f32 	{%f126, %f127}, [%rd13+32];
	sub.f32 	%f128, %f126, %f1;
	sub.f32 	%f129, %f127, %f2;
	mul.f32 	%f130, %f129, %f129;
	fma.rn.f32 	%f131, %f128, %f128, %f130;
	add.f32 	%f132, %f131, 0f3BA3D70A;
	sqrt.rn.f32 	%f133, %f132;
	mul.f32 	%f134, %f133, %f133;
	mul.f32 	%f135, %f133, %f134;
	div.rn.f32 	%f136, %f128, %f135;
	div.rn.f32 	%f137, %f129, %f135;
	fma.rn.f32 	%f278, %f125, %f136, %f123;
	fma.rn.f32 	%f277, %f125, %f137, %f124;
	add.s32 	%r37, %r37, 2;
$L__BB0_8:
	and.b32  	%r31, %r42, 1;
	setp.eq.b32 	%p7, %r31, 1;
	not.pred 	%p8, %p7;
	@%p8 bra 	$L__BB0_10;
	mul.wide.u32 	%rd14, %r37, 32;
	add.s64 	%rd15, %rd1, %rd14;
	ld.global.f32 	%f138, [%rd15+24];
	ld.global.v2.f32 	{%f139, %f140}, [%rd15];
	sub.f32 	%f141, %f139, %f1;
	sub.f32 	%f142, %f140, %f2;
	mul.f32 	%f143, %f142, %f142;
	fma.rn.f32 	%f144, %f141, %f141, %f143;
	add.f32 	%f145, %f144, 0f3BA3D70A;
	sqrt.rn.f32 	%f146, %f145;
	mul.f32 	%f147, %f146, %f146;
	mul.f32 	%f148, %f146, %f147;
	div.rn.f32 	%f149, %f141, %f148;
	div.rn.f32 	%f150, %f142, %f148;
	fma.rn.f32 	%f278, %f138, %f149, %f278;
	fma.rn.f32 	%f277, %f138, %f150, %f277;
$L__BB0_10:
	setp.ge.s32 	%p9, %r42, %r24;
	mul.wide.s32 	%rd16, %r1, 32;
	add.s64 	%rd5, %rd1, %rd16;
	@%p9 bra 	$L__BB0_14;
	setp.eq.s32 	%p10, %r42, %r1;
	@%p10 bra 	$L__BB0_13;
	mul.wide.u32 	%rd17, %r42, 32;
	add.s64 	%rd18, %rd1, %rd17;
	ld.global.f32 	%f151, [%rd18+24];
	ld.global.v2.f32 	{%f152, %f153}, [%rd18];
	ld.global.v2.f32 	{%f154, %f155}, [%rd5];
	sub.f32 	%f156, %f152, %f154;
	sub.f32 	%f157, %f153, %f155;
	mul.f32 	%f158, %f157, %f157;
	fma.rn.f32 	%f159, %f156, %f156, %f158;
	add.f32 	%f160, %f159, 0f3BA3D70A;
	sqrt.rn.f32 	%f161, %f160;
	mul.f32 	%f162, %f161, %f161;
	mul.f32 	%f163, %f161, %f162;
	div.rn.f32 	%f164, %f156, %f163;
	div.rn.f32 	%f165, %f157, %f163;
	fma.rn.f32 	%f278, %f151, %f164, %f278;
	fma.rn.f32 	%f277, %f151, %f165, %f277;
$L__BB0_13:
	add.s32 	%r42, %r42, 1;
$L__BB0_14:
	setp.ge.s32 	%p11, %r42, %r24;
	@%p11 bra 	$L__BB0_23;
	ld.global.v2.f32 	{%f27, %f28}, [%rd5];
	sub.s32 	%r14, %r24, %r42;
	and.b32  	%r15, %r14, 3;
	sub.s32 	%r32, %r42, %r24;
	setp.gt.u32 	%p12, %r32, -4;
	@%p12 bra 	$L__BB0_18;
	and.b32  	%r33, %r14, -4;
	neg.s32 	%r40, %r33;
	mul.wide.u32 	%rd19, %r42, 32;
	add.s64 	%rd20, %rd19, %rd1;
	add.s64 	%rd26, %rd20, 64;
$L__BB0_17:
	.pragma "nounroll";
	ld.global.f32 	%f167, [%rd26+-40];
	ld.global.v2.f32 	{%f168, %f169}, [%rd26+-64];
	sub.f32 	%f170, %f168, %f27;
	sub.f32 	%f171, %f169, %f28;
	mul.f32 	%f172, %f171, %f171;
	fma.rn.f32 	%f173, %f170, %f170, %f172;
	add.f32 	%f174, %f173, 0f3BA3D70A;
	sqrt.rn.f32 	%f175, %f174;
	mul.f32 	%f176, %f175, %f175;
	mul.f32 	%f177, %f175, %f176;
	div.rn.f32 	%f178, %f170, %f177;
	div.rn.f32 	%f179, %f171, %f177;
	fma.rn.f32 	%f180, %f167, %f178, %f278;
	fma.rn.f32 	%f181, %f167, %f179, %f277;
	ld.global.f32 	%f182, [%rd26+-8];
	ld.global.v2.f32 	{%f183, %f184}, [%rd26+-32];
	sub.f32 	%f185, %f183, %f27;
	sub.f32 	%f186, %f184, %f28;
	mul.f32 	%f187, %f186, %f186;
	fma.rn.f32 	%f188, %f185, %f185, %f187;
	add.f32 	%f189, %f188, 0f3BA3D70A;
	sqrt.rn.f32 	%f190, %f189;
	mul.f32 	%f191, %f190, %f190;
	mul.f32 	%f192, %f190, %f191;
	div.rn.f32 	%f193, %f185, %f192;
	div.rn.f32 	%f194, %f186, %f192;
	fma.rn.f32 	%f195, %f182, %f193, %f180;
	fma.rn.f32 	%f196, %f182, %f194, %f181;
	ld.global.f32 	%f197, [%rd26+24];
	ld.global.v2.f32 	{%f198, %f199}, [%rd26];
	sub.f32 	%f200, %f198, %f27;
	sub.f32 	%f201, %f199, %f28;
	mul.f32 	%f202, %f201, %f201;
	fma.rn.f32 	%f203, %f200, %f200, %f202;
	add.f32 	%f204, %f203, 0f3BA3D70A;
	sqrt.rn.f32 	%f205, %f204;
	mul.f32 	%f206, %f205, %f205;
	mul.f32 	%f207, %f205, %f206;
	div.rn.f32 	%f208, %f200, %f207;
	div.rn.f32 	%f209, %f201, %f207;
	fma.rn.f32 	%f210, %f197, %f208, %f195;
	fma.rn.f32 	%f211, %f197, %f209, %f196;
	ld.global.f32 	%f212, [%rd26+56];
	ld.global.v2.f32 	{%f213, %f214}, [%rd26+32];
	sub.f32 	%f215, %f213, %f27;
	sub.f32 	%f216, %f214, %f28;
	mul.f32 	%f217, %f216, %f216;
	fma.rn.f32 	%f218, %f215, %f215, %f217;
	add.f32 	%f219, %f218, 0f3BA3D70A;
	sqrt.rn.f32 	%f220, %f219;
	mul.f32 	%f221, %f220, %f220;
	mul.f32 	%f222, %f220, %f221;
	div.rn.f32 	%f223, %f215, %f222;
	div.rn.f32 	%f224, %f216, %f222;
	fma.rn.f32 	%f278, %f212, %f223, %f210;
	fma.rn.f32 	%f277, %f212, %f224, %f211;
	add.s32 	%r42, %r42, 4;
	add.s32 	%r40, %r40, 4;
	add.s64 	%rd26, %rd26, 128;
	setp.ne.s32 	%p13, %r40, 0;
	@%p13 bra 	$L__BB0_17;
$L__BB0_18:
	setp.eq.s32 	%p14, %r15, 0;
	@%p14 bra 	$L__BB0_23;
	setp.eq.s32 	%p15, %r15, 1;
	@%p15 bra 	$L__BB0_21;
	mul.wide.u32 	%rd21, %r42, 32;
	add.s64 	%rd22, %rd1, %rd21;
	ld.global.f32 	%f226, [%rd22+24];
	ld.global.v2.f32 	{%f227, %f228}, [%rd22];
	sub.f32 	%f229, %f227, %f27;
	sub.f32 	%f230, %f228, %f28;
	mul.f32 	%f231, %f230, %f230;
	fma.rn.f32 	%f232, %f229, %f229, %f231;
	add.f32 	%f233, %f232, 0f3BA3D70A;
	sqrt.rn.f32 	%f234, %f233;
	mul.f32 	%f235, %f234, %f234;
	mul.f32 	%f236, %f234, %f235;
	div.rn.f32 	%f237, %f229, %f236;
	div.rn.f32 	%f238, %f230, %f236;
	fma.rn.f32 	%f239, %f226, %f237, %f278;
	fma.rn.f32 	%f240, %f226, %f238, %f277;
	ld.global.f32 	%f241, [%rd22+56];
	ld.global.v2.f32 	{%f242, %f243}, [%rd22+32];
	sub.f32 	%f244, %f242, %f27;
	sub.f32 	%f245, %f243, %f28;
	mul.f32 	%f246, %f245, %f245;
	fma.rn.f32 	%f247, %f244, %f244, %f246;
	add.f32 	%f248, %f247, 0f3BA3D70A;
	sqrt.rn.f32 	%f249, %f248;
	mul.f32 	%f250, %f249, %f249;
	mul.f32 	%f251, %f249, %f250;
	div.rn.f32 	%f252, %f244, %f251;
	div.rn.f32 	%f253, %f245, %f251;
	fma.rn.f32 	%f278, %f241, %f252, %f239;
	fma.rn.f32 	%f277, %f241, %f253, %f240;
	add.s32 	%r42, %r42, 2;
$L__BB0_21:
	and.b32  	%r34, %r14, 1;
	setp.eq.b32 	%p16, %r34, 1;
	not.pred 	%p17, %p16;
	@%p17 bra 	$L__BB0_23;
	mul.wide.u32 	%rd23, %r42, 32;
	add.s64 	%rd24, %rd1, %rd23;
	ld.global.f32 	%f254, [%rd24+24];
	ld.global.v2.f32 	{%f255, %f256}, [%rd24];
	sub.f32 	%f257, %f255, %f27;
	sub.f32 	%f258, %f256, %f28;
	mul.f32 	%f259, %f258, %f258;
	fma.rn.f32 	%f260, %f257, %f257, %f259;
	add.f32 	%f261, %f260, 0f3BA3D70A;
	sqrt.rn.f32 	%f262, %f261;
	mul.f32 	%f263, %f262, %f262;
	mul.f32 	%f264, %f262, %f263;
	div.rn.f32 	%f265, %f257, %f264;
	div.rn.f32 	%f266, %f258, %f264;
	fma.rn.f32 	%f278, %f254, %f265, %f278;
	fma.rn.f32 	%f277, %f254, %f266, %f277;
$L__BB0_23:
	st.global.v2.f32 	[%rd5+16], {%f278, %f277};
$L__BB0_24:
	ret;

}
	// .globl	_Z13update_bodiesP4Bodyif
.visible .entry _Z13update_bodiesP4Bodyif(
	.param .u64 .ptr .align 1 _Z13update_bodiesP4Bodyif_param_0,
	.param .u32 _Z13update_bodiesP4Bodyif_param_1,
	.param .f32 _Z13update_bodiesP4Bodyif_param_2
)
{
	.reg .pred 	%p<2>;
	.reg .b32 	%r<6>;
	.reg .b32 	%f<12>;
	.reg .b64 	%rd<5>;

	ld.param.u64 	%rd1, [_Z13update_bodiesP4Bodyif_param_0];
	ld.param.u32 	%r2, [_Z13update_bodiesP4Bodyif_param_1];
	ld.param.f32 	%f1, [_Z13update_bodiesP4Bodyif_param_2];
	mov.u32 	%r3, %ctaid.x;
	mov.u32 	%r4, %ntid.x;
	mov.u32 	%r5, %tid.x;
	mad.lo.s32 	%r1, %r3, %r4, %r5;
	setp.ge.s32 	%p1, %r1, %r2;
	@%p1 bra 	$L__BB1_2;
	cvta.to.global.u64 	%rd2, %rd1;
	mul.wide.s32 	%rd3, %r1, 32;
	add.s64 	%rd4, %rd2, %rd3;
	ld.global.v2.f32 	{%f2, %f3}, [%rd4+16];
	ld.global.v2.f32 	{%f4, %f5}, [%rd4+8];
	fma.rn.f32 	%f6, %f1, %f2, %f4;
	fma.rn.f32 	%f7, %f1, %f3, %f5;
	st.global.v2.f32 	[%rd4+8], {%f6, %f7};
	ld.global.v2.f32 	{%f8, %f9}, [%rd4];
	fma.rn.f32 	%f10, %f1, %f6, %f8;
	fma.rn.f32 	%f11, %f1, %f7, %f9;
	st.global.v2.f32 	[%rd4], {%f10, %f11};
$L__BB1_2:
	ret;

}


// ===== COMPILED SASS (sm_100) =====

	.target	sm_100

	.elftype	@"ET_EXEC"


//--------------------- .note.nv.tkinfo           --------------------------
	.section	.note.nv.tkinfo,"",@"SHT_NOTE"
	.sectionflags	@"SHF_NOTE_NV_TKINFO"
	.tkinfo
        /*0018*/ 	.word	0x00000002
        /*0030*/ 	.string	""
        /*0030*/ 	.string	"ptxas"
        /*0030*/ 	.string	"Cuda compilation tools, release 13.0, V13.0.88"
        /*0030*/ 	.string	"Build cuda_13.0.r13.0/compiler.36424714_0"
        /*0030*/ 	.string	"-arch sm_100 -m 64 "



//--------------------- .note.nv.cuinfo           --------------------------
	.section	.note.nv.cuinfo,"",@"SHT_NOTE"
	.sectionflags	@"SHF_NOTE_NV_CUINFO"
        /*0018*/ 	.short	0x0002
        /*001a*/ 	.short	0x0064
        /*001c*/ 	.short	0x0082
	.zero		2


//--------------------- .nv.info                  --------------------------
	.section	.nv.info,"",@"SHT_CUDA_INFO"
	.align	4


	//----- nvinfo : EIATTR_REGCOUNT
	.align		4
        /*0000*/ 	.byte	0x04, 0x2f
        /*0002*/ 	.short	(.L_1 - .L_0)
	.align		4
.L_0:
        /*0004*/ 	.word	index@(_Z6updateP4Bodyif)
        /*0008*/ 	.word	0x0000001f


	//----- nvinfo : EIATTR_FRAME_SIZE
	.align		4
.L_1:
        /*000c*/ 	.byte	0x04, 0x11
        /*000e*/ 	.short	(.L_3 - .L_2)
	.align		4
.L_2:
        /*0010*/ 	.word	index@($__internal_1_$__cuda_sm3x_div_rn_noftz_f32_slowpath)
        /*0014*/ 	.word	0x00000000


	//----- nvinfo : EIATTR_FRAME_SIZE
	.align		4
.L_3:
        /*0018*/ 	.byte	0x04, 0x11
        /*001a*/ 	.short	(.L_5 - .L_4)
	.align		4
.L_4:
        /*001c*/ 	.word	index@($__internal_0_$__cuda_sm20_sqrt_rn_f32_slowpath)
        /*0020*/ 	.word	0x00000000


	//----- nvinfo : EIATTR_FRAME_SIZE
	.align		4
.L_5:
        /*0024*/ 	.byte	0x04, 0x11
        /*0026*/ 	.short	(.L_7 - .L_6)
	.align		4
.L_6:
        /*0028*/ 	.word	index@(_Z6updateP4Bodyif)
        /*002c*/ 	.word	0x00000000


	//----- nvinfo : EIATTR_REGCOUNT
	.align		4
.L_7:
        /*0030*/ 	.byte	0x04, 0x2f
        /*0032*/ 	.short	(.L_9 - .L_8)
	.align		4
.L_8:
        /*0034*/ 	.word	index@(_Z13update_bodiesP4Bodyif)
        /*0038*/ 	.word	0x0000000c


	//----- nvinfo : EIATTR_FRAME_SIZE
	.align		4
.L_9:
        /*003c*/ 	.byte	0x04, 0x11
        /*003e*/ 	.short	(.L_11 - .L_10)
	.align		4
.L_10:
        /*0040*/ 	.word	index@(_Z13update_bodiesP4Bodyif)
        /*0044*/ 	.word	0x00000000


	//----- nvinfo : EIATTR_MIN_STACK_SIZE
	.align		4
.L_11:
        /*0048*/ 	.byte	0x04, 0x12
        /*004a*/ 	.short	(.L_13 - .L_12)
	.align		4
.L_12:
        /*004c*/ 	.word	index@(_Z13update_bodiesP4Bodyif)
        /*0050*/ 	.word	0x00000000


	//----- nvinfo : EIATTR_MIN_STACK_SIZE
	.align		4
.L_13:
        /*0054*/ 	.byte	0x04, 0x12
        /*0056*/ 	.short	(.L_15 - .L_14)
	.align		4
.L_14:
        /*0058*/ 	.word	index@(_Z6updateP4Bodyif)
        /*005c*/ 	.word	0x00000000
.L_15:


//--------------------- .nv.compat                --------------------------
	.section	.nv.compat,"",@"SHT_CUDA_COMPAT_INFO"
	.align	4
        /*0000*/ 	.byte	0x02, 0x09, 0x00, 0x00, 0x02, 0x02, 0x01, 0x00, 0x02, 0x05, 0x05, 0x00, 0x03, 0x07, 0x01, 0x01
        /*0010*/ 	.byte	0x02, 0x03, 0x00, 0x00, 0x02, 0x06, 0x01, 0x00, 0x04, 0x0b, 0x08, 0x00, 0x01, 0x00, 0x00, 0x00
        /*0020*/ 	.byte	0x00, 0x00, 0x00, 0x00


//--------------------- .nv.info._Z13update_bodiesP4Bodyif --------------------------
	.section	.nv.info._Z13update_bodiesP4Bodyif,"",@"SHT_CUDA_INFO"
	.sectionflags	@""
	.align	4


	//----- nvinfo : EIATTR_CUDA_API_VERSION
	.align		4
        /*0000*/ 	.byte	0x04, 0x37
        /*0002*/ 	.short	(.L_17 - .L_16)
.L_16:
        /*0004*/ 	.word	0x00000082


	//----- nvinfo : EIATTR_KPARAM_INFO
	.align		4
.L_17:
        /*0008*/ 	.byte	0x04, 0x17
        /*000a*/ 	.short	(.L_19 - .L_18)
.L_18:
        /*000c*/ 	.word	0x00000000
        /*0010*/ 	.short	0x0002
        /*0012*/ 	.short	0x000c
        /*0014*/ 	.byte	0x00, 0xf0, 0x11, 0x00


	//----- nvinfo : EIATTR_KPARAM_INFO
	.align		4
.L_19:
        /*0018*/ 	.byte	0x04, 0x17
        /*001a*/ 	.short	(.L_21 - .L_20)
.L_20:
        /*001c*/ 	.word	0x00000000
        /*0020*/ 	.short	0x0001
        /*0022*/ 	.short	0x0008
        /*0024*/ 	.byte	0x00, 0xf0, 0x11, 0x00


	//----- nvinfo : EIATTR_KPARAM_INFO
	.align		4
.L_21:
        /*0028*/ 	.byte	0x04, 0x17
        /*002a*/ 	.short	(.L_23 - .L_22)
.L_22:
        /*002c*/ 	.word	0x00000000
        /*0030*/ 	.short	0x0000
        /*0032*/ 	.short	0x0000
        /*0034*/ 	.byte	0x00, 0xf5, 0x21, 0x00


	//----- nvinfo : EIATTR_SPARSE_MMA_MASK
	.align		4
.L_23:
        /*0038*/ 	.byte	0x03, 0x50
        /*003a*/ 	.short	0x0000


	//----- nvinfo : EIATTR_MAXREG_COUNT
	.align		4
        /*003c*/ 	.byte	0x03, 0x1b
        /*003e*/ 	.short	0x00ff


	//----- nvinfo : EIATTR_MERCURY_ISA_VERSION
	.align		4
        /*0040*/ 	.byte	0x03, 0x5f
        /*0042*/ 	.short	0x0101


	//----- nvinfo : EIATTR_VRC_CTA_INIT_COUNT
	.align		4
        /*0044*/ 	.byte	0x02, 0x4a
	.zero		1
	.zero		1


	//----- nvinfo : EIATTR_EXIT_INSTR_OFFSETS
	.align		4
        /*0048*/ 	.byte	0x04, 0x1c
        /*004a*/ 	.short	(.L_25 - .L_24)


	//   ....[0]....
.L_24:
        /*004c*/ 	.word	0x00000070


	//   ....[1]....
        /*0050*/ 	.word	0x00000150


	//----- nvinfo : EIATTR_CBANK_PARAM_SIZE
	.align		4
.L_25:
        /*0054*/ 	.byte	0x03, 0x19
        /*0056*/ 	.short	0x0010


	//----- nvinfo : EIATTR_PARAM_CBANK
	.align		4
        /*0058*/ 	.byte	0x04, 0x0a
        /*005a*/ 	.short	(.L_27 - .L_26)
	.align		4
.L_26:
        /*005c*/ 	.word	index@(.nv.constant0._Z13update_bodiesP4Bodyif)
        /*0060*/ 	.short	0x0380
        /*0062*/ 	.short	0x0010


	//----- nvinfo : EIATTR_SW_WAR
	.align		4
.L_27:
        /*0064*/ 	.byte	0x04, 0x36
        /*0066*/ 	.short	(.L_29 - .L_28)
.L_28:
        /*0068*/ 	.word	0x00000008
.L_29:


//--------------------- .nv.info._Z6updateP4Bodyif --------------------------
	.section	.nv.info._Z6updateP4Bodyif,"",@"SHT_CUDA_INFO"
	.sectionflags	@""
	.align	4


	//----- nvinfo : EIATTR_CUDA_API_VERSION
	.align		4
        /*0000*/ 	.byte	0x04, 0x37
        /*0002*/ 	.short	(.L_31 - .L_30)
.L_30:
        /*0004*/ 	.word	0x00000082


	//----- nvinfo : EIATTR_KPARAM_INFO
	.align		4
.L_31:
        /*0008*/ 	.byte	0x04, 0x17
        /*000a*/ 	.short	(.L_33 - .L_32)
.L_32:
        /*000c*/ 	.word	0x00000000
        /*0010*/ 	.short	0x0002
        /*0012*/ 	.short	0x000c
        /*0014*/ 	.byte	0x00, 0xf0, 0x11, 0x00


	//----- nvinfo : EIATTR_KPARAM_INFO
	.align		4
.L_33:
        /*0018*/ 	.byte	0x04, 0x17
        /*001a*/ 	.short	(.L_35 - .L_34)
.L_34:
        /*001c*/ 	.word	0x00000000
        /*0020*/ 	.short	0x0001
        /*0022*/ 	.short	0x0008
        /*0024*/ 	.byte	0x00, 0xf0, 0x11, 0x00


	//----- nvinfo : EIATTR_KPARAM_INFO
	.align		4
.L_35:
        /*0028*/ 	.byte	0x04, 0x17
        /*002a*/ 	.short	(.L_37 - .L_36)
.L_36:
        /*002c*/ 	.word	0x00000000
        /*0030*/ 	.short	0x0000
        /*0032*/ 	.short	0x0000
        /*0034*/ 	.byte	0x00, 0xf5, 0x21, 0x00


	//----- nvinfo : EIATTR_SPARSE_MMA_MASK
	.align		4
.L_37:
        /*0038*/ 	.byte	0x03, 0x50
        /*003a*/ 	.short	0x0000


	//----- nvinfo : EIATTR_MAXREG_COUNT
	.align		4
        /*003c*/ 	.byte	0x03, 0x1b
        /*003e*/ 	.short	0x00ff


	//----- nvinfo : EIATTR_MERCURY_ISA_VERSION
	.align		4
        /*0040*/ 	.byte	0x03, 0x5f
        /*0042*/ 	.short	0x0101


	//----- nvinfo : EIATTR_VRC_CTA_INIT_COUNT
	.align		4
        /*0044*/ 	.byte	0x02, 0x4a
	.zero		1
	.zero		1


	//----- nvinfo : EIATTR_EXIT_INSTR_OFFSETS
	.align		4
        /*0048*/ 	.byte	0x04, 0x1c
        /*004a*/ 	.short	(.L_39 - .L_38)


	//   ....[0]....
.L_38:
        /*004c*/ 	.word	0x00000070


	//   ....[1]....
        /*0050*/ 	.word	0x00003870


	//----- nvinfo : EIATTR_CRS_STACK_SIZE
	.align		4
.L_39:
        /*0054*/ 	.byte	0x04, 0x1e
        /*0056*/ 	.short	(.L_41 - .L_40)
.L_40:
        /*0058*/ 	.word	0x00000000


	//----- nvinfo : EIATTR_CBANK_PARAM_SIZE
	.align		4
.L_41:
        /*005c*/ 	.byte	0x03, 0x19
        /*005e*/ 	.short	0x0010


	//----- nvinfo : EIATTR_PARAM_CBANK
	.align		4
        /*0060*/ 	.byte	0x04, 0x0a
        /*0062*/ 	.short	(.L_43 - .L_42)
	.align		4
.L_42:
        /*0064*/ 	.word	index@(.nv.constant0._Z6updateP4Bodyif)
        /*0068*/ 	.short	0x0380
        /*006a*/ 	.short	0x0010


	//----- nvinfo : EIATTR_SW_WAR
	.align		4
.L_43:
        /*006c*/ 	.byte	0x04, 0x36
        /*006e*/ 	.short	(.L_45 - .L_44)
.L_44:
        /*0070*/ 	.word	0x00000008
.L_45:


//--------------------- .nv.callgraph             --------------------------
	.section	.nv.callgraph,"",@"SHT_CUDA_CALLGRAPH"
	.align	4
	.sectionentsize	8
	.align		4
        /*0000*/ 	.word	0x00000000
	.align		4
        /*0004*/ 	.word	0xffffffff
	.align		4
        /*0008*/ 	.word	0x00000000
	.align		4
        /*000c*/ 	.word	0xfffffffe
	.align		4
        /*0010*/ 	.word	0x00000000
	.align		4
        /*0014*/ 	.word	0xfffffffd
	.align		4
        /*0018*/ 	.word	0x00000000
	.align		4
        /*001c*/ 	.word	0xfffffffc


//--------------------- .text._Z13update_bodiesP4Bodyif --------------------------
	.section	.text._Z13update_bodiesP4Bodyif,"ax",@progbits
	.align	128
        .global         _Z13update_bodiesP4Bodyif
        .type           _Z13update_bodiesP4Bodyif,@function
        .size           _Z13update_bodiesP4Bodyif,(.L_x_139 - _Z13update_bodiesP4Bodyif)
        .other          _Z13update_bodiesP4Bodyif,@"STO_CUDA_ENTRY STV_DEFAULT"
_Z13update_bodiesP4Bodyif:
.text._Z13update_bodiesP4Bodyif:
[----:B------:R-:W-:Y:S01]  /*0000*/  LDC R1, c[0x0][0x37c] ;  /* 0x0000df00ff017b82 */ /* 0x000fe20000000800 */
[----:B------:R-:W0:Y:S07]  /*0010*/  S2R R0, SR_TID.X ;  /* 0x0000000000007919 */ /* 0x000e2e0000002100 */
[----:B------:R-:W0:Y:S01]  /*0020*/  S2UR UR4, SR_CTAID.X ;  /* 0x00000000000479c3 */ /* 0x000e220000002500 */
[----:B------:R-:W1:Y:S07]  /*0030*/  LDCU UR5, c[0x0][0x388] ;  /* 0x00007100ff0577ac */ /* 0x000e6e0008000800 */
[----:B------:R-:W0:Y:S02]  /*0040*/  LDC R5, c[0x0][0x360] ;  /* 0x0000d800ff057b82 */ /* 0x000e240000000800 */
[----:B0-----:R-:W-:-:S05]  /*0050*/  IMAD R5, R5, UR4, R0 ;  /* 0x0000000405057c24 */ /* 0x001fca000f8e0200 */
[----:B-1----:R-:W-:-:S13]  /*0060*/  ISETP.GE.AND P0, PT, R5, UR5, PT ;  /* 0x0000000505007c0c */ /* 0x002fda000bf06270 */
[----:B------:R-:W-:Y:S05]  /*0070*/  @P0 EXIT ;  /* 0x000000000000094d */ /* 0x000fea0003800000 */
[----:B------:R-:W0:Y:S01]  /*0080*/  LDC.64 R2, c[0x0][0x380] ;  /* 0x0000e000ff027b82 */ /* 0x000e220000000a00 */
[----:B------:R-:W1:Y:S01]  /*0090*/  LDCU.64 UR4, c[0x0][0x358] ;  /* 0x00006b00ff0477ac */ /* 0x000e620008000a00 */
[----:B------:R-:W2:Y:S01]  /*00a0*/  LDCU UR6, c[0x0][0x38c] ;  /* 0x00007180ff0677ac */ /* 0x000ea20008000800 */
[----:B0-----:R-:W-:-:S05]  /*00b0*/  IMAD.WIDE R2, R5, 0x20, R2 ;  /* 0x0000002005027825 */ /* 0x001fca00078e0202 */
[----:B-1----:R-:W2:Y:S04]  /*00c0*/  LDG.E.64 R4, desc[UR4][R2.64+0x10] ;  /* 0x0000100402047981 */ /* 0x002ea8000c1e1b00 */
[----:B------:R-:W2:Y:S04]  /*00d0*/  LDG.E.64 R6, desc[UR4][R2.64+0x8] ;  /* 0x0000080402067981 */ /* 0x000ea8000c1e1b00 */
[----:B------:R-:W3:Y:S01]  /*00e0*/  LDG.E.64 R8, desc[UR4][R2.64] ;  /* 0x0000000402087981 */ /* 0x000ee2000c1e1b00 */
[----:B--2---:R-:W-:Y:S01]  /*00f0*/  FFMA R4, R4, UR6, R6 ;  /* 0x0000000604047c23 */ /* 0x004fe20008000006 */
[----:B------:R-:W-:-:S03]  /*0100*/  FFMA R5, R5, UR6, R7 ;  /* 0x0000000605057c23 */ /* 0x000fc60008000007 */
[----:B---3--:R-:W-:Y:S01]  /*0110*/  FFMA R8, R4, UR6, R8 ;  /* 0x0000000604087c23 */ /* 0x008fe20008000008 */
[----:B------:R-:W-:Y:S01]  /*0120*/  FFMA R9, R5, UR6, R9 ;  /* 0x0000000605097c23 */ /* 0x000fe20008000009 */
[----:B------:R-:W-:Y:S04]  /*0130*/  STG.E.64 desc[UR4][R2.64+0x8], R4 ;  /* 0x0000080402007986 */ /* 0x000fe8000c101b04 */
[----:B------:R-:W-:Y:S01]  /*0140*/  STG.E.64 desc[UR4][R2.64], R8 ;  /* 0x0000000802007986 */ /* 0x000fe2000c101b04 */
[----:B------:R-:W-:Y:S05]  /*0150*/  EXIT ;  /* 0x000000000000794d */ /* 0x000fea0003800000 */
.L_x_0:
[----:B------:R-:W-:-:S00]  /*0160*/  BRA `(.L_x_0) ;  /* 0xfffffffc00fc7947 */ /* 0x000fc0000383ffff */
[----:B------:R-:W-:-:S00]  /*0170*/  NOP ;  /* 0x0000000000007918 */ /* 0x000fc00000000000 */
        /* <DEDUP_REMOVED lines=8> */
.L_x_139:


//--------------------- .text._Z6updateP4Bodyif   --------------------------
	.section	.text._Z6updateP4Bodyif,"ax",@progbits
	.align	128
        .global         _Z6updateP4Bodyif
        .type           _Z6updateP4Bodyif,@function
        .size           _Z6updateP4Bodyif,(.L_x_138 - _Z6updateP4Bodyif)
        .other          _Z6updateP4Bodyif,@"STO_CUDA_ENTRY STV_DEFAULT"
_Z6updateP4Bodyif:
.text._Z6updateP4Bodyif:
        /* <DEDUP_REMOVED lines=8> */
[----:B------:R-:W-:Y:S01]  /*0080*/  ISETP.GE.AND P0, PT, R2, 0x1, PT ;  /* 0x000000010200780c */ /* 0x000fe20003f06270 */
[----:B------:R-:W0:Y:S01]  /*0090*/  LDCU.64 UR6, c[0x0][0x358] ;  /* 0x00006b00ff0677ac */ /* 0x000e220008000a00 */
[----:B------:R-:W-:Y:S01]  /*00a0*/  BSSY.RECONVERGENT B1, `(.L_x_1) ;  /* 0x000019e000017945 */ /* 0x000fe20003800200 */
[----:B------:R-:W-:Y:S01]  /*00b0*/  HFMA2 R3, -RZ, RZ, 0, 0 ;  /* 0x00000000ff037431 */ /* 0x000fe200000001ff */
[----:B------:R-:W-:-:S09]  /*00c0*/  CS2R R18, SRZ ;  /* 0x0000000000127805 */ /* 0x000fd2000001ff00 */
[----:B------:R-:W-:Y:S05]  /*00d0*/  @!P0 BRA `(.L_x_2) ;  /* 0x0000001800688947 */ /* 0x000fea0003800000 */
[----:B------:R-:W1:Y:S02]  /*00e0*/  LDC.64 R10, c[0x0][0x380] ;  /* 0x0000e000ff0a7b82 */ /* 0x000e640000000a00 */
[----:B-1----:R-:W-:-:S06]  /*00f0*/  IMAD.WIDE.U32 R10, R2, 0x20, R10 ;  /* 0x00000020020a7825 */ /* 0x002fcc00078e000a */
[----:B0-----:R-:W5:Y:S01]  /*0100*/  LDG.E.64 R10, desc[UR6][R10.64] ;  /* 0x000000060a0a7981 */ /* 0x001f62000c1e1b00 */
[----:B------:R-:W-:Y:S01]  /*0110*/  VIMNMX R3, PT, PT, R2, UR8, PT ;  /* 0x0000000802037c48 */ /* 0x000fe2000bfe0100 */
[----:B------:R-:W-:Y:S01]  /*0120*/  BSSY.RECONVERGENT B0, `(.L_x_3) ;  /* 0x00000e8000007945 */ /* 0x000fe20003800200 */
[----:B------:R-:W-:Y:S02]  /*0130*/  MOV R15, RZ ;  /* 0x000000ff000f7202 */ /* 0x000fe40000000f00 */
[----:B------:R-:W-:Y:S02]  /*0140*/  CS2R R18, SRZ ;  /* 0x0000000000127805 */ /* 0x000fe4000001ff00 */
[C---:B------:R-:W-:Y:S02]  /*0150*/  ISETP.GE.AND P0, PT, R3.reuse, 0x4, PT ;  /* 0x000000040300780c */ /* 0x040fe40003f06270 */
[----:B------:R-:W-:-:S04]  /*0160*/  VIMNMX R3, PT, PT, R3, 0x1, !PT ;  /* 0x0000000103037848 */ /* 0x000fc80007fe0100 */
[----:B------:R-:W-:-:S07]  /*0170*/  LOP3.LUT R16, R3, 0x3, RZ, 0xc0, !PT ;  /* 0x0000000303107812 */ /* 0x000fce00078ec0ff */
[----:B------:R-:W-:Y:S05]  /*0180*/  @!P0 BRA `(.L_x_4) ;  /* 0x0000000c00848947 */ /* 0x000fea0003800000 */
[----:B------:R-:W0:Y:S01]  /*0190*/  LDCU.64 UR4, c[0x0][0x380] ;  /* 0x00007000ff0477ac */ /* 0x000e220008000a00 */
[----:B------:R-:W-:Y:S02]  /*01a0*/  LOP3.LUT R15, R3, 0x7ffffffc, RZ, 0xc0, !PT ;  /* 0x7ffffffc030f7812 */ /* 0x000fe400078ec0ff */
[----:B------:R-:W-:Y:S02]  /*01b0*/  MOV R18, RZ ;  /* 0x000000ff00127202 */ /* 0x000fe40000000f00 */
[----:B------:R-:W-:Y:S01]  /*01c0*/  IADD3 R14, PT, PT, -R15, RZ, RZ ;  /* 0x000000ff0f0e7210 */ /* 0x000fe20007ffe1ff */
[----:B0-----:R-:W-:-:S04]  /*01d0*/  UIADD3 UR4, UP0, UPT, UR4, 0x40, URZ ;  /* 0x0000004004047890 */ /* 0x001fc8000ff1e0ff */
[----:B------:R-:W-:Y:S02]  /*01e0*/  UIADD3.X UR5, UPT, UPT, URZ, UR5, URZ, UP0, !UPT ;  /* 0x00000005ff057290 */ /* 0x000fe400087fe4ff */
[----:B------:R-:W-:-:S04]  /*01f0*/  MOV R24, UR4 ;  /* 0x0000000400187c02 */ /* 0x000fc80008000f00 */
[----:B------:R-:W-:-:S07]  /*0200*/  MOV R25, UR5 ;  /* 0x0000000500197c02 */ /* 0x000fce0008000f00 */
.L_x_33:
[----:B------:R-:W2:Y:S04]  /*0210*/  LDG.E.64 R8, desc[UR6][R24.64+-0x40] ;  /* 0xffffc00618087981 */ /* 0x000ea8000c1e1b00 */
[----:B-----5:R0:W5:Y:S01]  /*0220*/  LDG.E R13, desc[UR6][R24.64+-0x28] ;  /* 0xffffd806180d7981 */ /* 0x020162000c1e1900 */
[----:B------:R-:W-:Y:S01]  /*0230*/  IADD3 R14, PT, PT, R14, 0x4, RZ ;  /* 0x000000040e0e7810 */ /* 0x000fe20007ffe0ff */
[----:B------:R-:W-:Y:S03]  /*0240*/  BSSY.RECONVERGENT B2, `(.L_x_5) ;  /* 0x0000013000027945 */ /* 0x000fe60003800200 */
[----:B------:R-:W-:Y:S01]  /*0250*/  ISETP.NE.AND P2, PT, R14, RZ, PT ;  /* 0x000000ff0e00720c */ /* 0x000fe20003f45270 */
[----:B--2---:R-:W-:Y:S01]  /*0260*/  FADD R9, -R11, R9 ;  /* 0x000000090b097221 */ /* 0x004fe20000000100 */
[----:B------:R-:W-:-:S03]  /*0270*/  FADD R23, -R10, R8 ;  /* 0x000000080a177221 */ /* 0x000fc60000000100 */
[----:B------:R-:W-:-:S04]  /*0280*/  FMUL R0, R9, R9 ;  /* 0x0000000909007220 */ /* 0x000fc80000400000 */
[----:B------:R-:W-:-:S04]  /*0290*/  FFMA R0, R23, R23, R0 ;  /* 0x0000001717007223 */ /* 0x000fc80000000000 */
[----:B------:R-:W-:-:S04]  /*02a0*/  FADD R6, R0, 0.0049999998882412910461 ;  /* 0x3ba3d70a00067421 */ /* 0x000fc80000000000 */
[----:B------:R0:W1:Y:S01]  /*02b0*/  MUFU.RSQ R5, R6 ;  /* 0x0000000600057308 */ /* 0x0000620000001400 */
[----:B------:R-:W-:-:S04]  /*02c0*/  IADD3 R0, PT, PT, R6, -0xd000000, RZ ;  /* 0xf300000006007810 */ /* 0x000fc80007ffe0ff */
[----:B------:R-:W-:-:S13]  /*02d0*/  ISETP.GT.U32.AND P0, PT, R0, 0x727fffff, PT ;  /* 0x727fffff0000780c */ /* 0x000fda0003f04070 */
[----:B01----:R-:W-:Y:S05]  /*02e0*/  @!P0 BRA `(.L_x_6) ;  /* 0x0000000000108947 */ /* 0x003fea0003800000 */
[----:B------:R-:W-:Y:S02]  /*02f0*/  MOV R4, R6 ;  /* 0x0000000600047202 */ /* 0x000fe40000000f00 */
[----:B------:R-:W-:-:S07]  /*0300*/  MOV R0, 0x320 ;  /* 0x0000032000007802 */ /* 0x000fce0000000f00 */
[----:B-----5:R-:W-:Y:S05]  /*0310*/  CALL.REL.NOINC `($__internal_0_$__cuda_sm20_sqrt_rn_f32_slowpath) ;  /* 0x0000003400587944 */ /* 0x020fea0003c00000 */
[----:B------:R-:W-:Y:S05]  /*0320*/  BRA `(.L_x_7) ;  /* 0x0000000000107947 */ /* 0x000fea0003800000 */
.L_x_6:
[----:B------:R-:W-:Y:S01]  /*0330*/  FMUL.FTZ R21, R6, R5 ;  /* 0x0000000506157220 */ /* 0x000fe20000410000 */
[----:B------:R-:W-:-:S03]  /*0340*/  FMUL.FTZ R4, R5, 0.5 ;  /* 0x3f00000005047820 */ /* 0x000fc60000410000 */
[----:B------:R-:W-:-:S04]  /*0350*/  FFMA R0, -R21, R21, R6 ;  /* 0x0000001515007223 */ /* 0x000fc80000000106 */
[----:B------:R-:W-:-:S07]  /*0360*/  FFMA R21, R0, R4, R21 ;  /* 0x0000000400157223 */ /* 0x000fce0000000015 */
.L_x_7:
[----:B------:R-:W-:Y:S05]  /*0370*/  BSYNC.RECONVERGENT B2 ;  /* 0x0000000000027941 */ /* 0x000fea0003800200 */
.L_x_5:
[-C--:B------:R-:W-:Y:S01]  /*0380*/  FMUL R12, R21, R21.reuse ;  /* 0x00000015150c7220 */ /* 0x080fe20000400000 */
[----:B------:R-:W-:Y:S03]  /*0390*/  BSSY.RECONVERGENT B4, `(.L_x_8) ;  /* 0x000000e000047945 */ /* 0x000fe60003800200 */
[----:B------:R-:W-:-:S04]  /*03a0*/  FMUL R12, R12, R21 ;  /* 0x000000150c0c7220 */ /* 0x000fc80000400000 */
[----:B------:R-:W0:Y:S08]  /*03b0*/  MUFU.RCP R5, R12 ;  /* 0x0000000c00057308 */ /* 0x000e300000001000 */
[----:B------:R-:W1:Y:S01]  /*03c0*/  FCHK P0, R23, R12 ;  /* 0x0000000c17007302 */ /* 0x000e620000000000 */
[----:B0-----:R-:W-:-:S04]  /*03d0*/  FFMA R0, -R12, R5, 1 ;  /* 0x3f8000000c007423 */ /* 0x001fc80000000105 */
[----:B------:R-:W-:-:S04]  /*03e0*/  FFMA R0, R5, R0, R5 ;  /* 0x0000000005007223 */ /* 0x000fc80000000005 */
[----:B------:R-:W-:-:S04]  /*03f0*/  FFMA R17, R23, R0, RZ ;  /* 0x0000000017117223 */ /* 0x000fc800000000ff */
[----:B------:R-:W-:-:S04]  /*0400*/  FFMA R4, -R12, R17, R23 ;  /* 0x000000110c047223 */ /* 0x000fc80000000117 */
[----:B------:R-:W-:Y:S01]  /*0410*/  FFMA R17, R0, R4, R17 ;  /* 0x0000000400117223 */ /* 0x000fe20000000011 */
[----:B-1----:R-:W-:Y:S06]  /*0420*/  @!P0 BRA `(.L_x_9) ;  /* 0x0000000000108947 */ /* 0x002fec0003800000 */
[----:B------:R-:W-:Y:S02]  /*0430*/  MOV R21, R12 ;  /* 0x0000000c00157202 */ /* 0x000fe40000000f00 */
[----:B------:R-:W-:-:S07]  /*0440*/  MOV R4, 0x460 ;  /* 0x0000046000047802 */ /* 0x000fce0000000f00 */
[----:B-----5:R-:W-:Y:S05]  /*0450*/  CALL.REL.NOINC `($__internal_1_$__cuda_sm3x_div_rn_noftz_f32_slowpath) ;  /* 0x0000003400607944 */ /* 0x020fea0003c00000 */
[----:B------:R-:W-:-:S07]  /*0460*/  MOV R17, R0 ;  /* 0x0000000000117202 */ /* 0x000fce0000000f00 */
.L_x_9:
[----:B------:R-:W-:Y:S05]  /*0470*/  BSYNC.RECONVERGENT B4 ;  /* 0x0000000000047941 */ /* 0x000fea0003800200 */
.L_x_8:
[----:B------:R-:W0:Y:S01]  /*0480*/  MUFU.RCP R5, R12 ;  /* 0x0000000c00057308 */ /* 0x000e220000001000 */
[----:B------:R-:W-:Y:S07]  /*0490*/  BSSY.RECONVERGENT B4, `(.L_x_10) ;  /* 0x000000c000047945 */ /* 0x000fee0003800200 */
        /* <DEDUP_REMOVED lines=8> */
[----:B------:R-:W-:Y:S02]  /*0520*/  MOV R21, R12 ;  /* 0x0000000c00157202 */ /* 0x000fe40000000f00 */
[----:B------:R-:W-:-:S07]  /*0530*/  MOV R4, 0x550 ;  /* 0x0000055000047802 */ /* 0x000fce0000000f00 */
[----:B-----5:R-:W-:Y:S05]  /*0540*/  CALL.REL.NOINC `($__internal_1_$__cuda_sm3x_div_rn_noftz_f32_slowpath) ;  /* 0x0000003400247944 */ /* 0x020fea0003c00000 */
.L_x_11:
[----:B------:R-:W-:Y:S05]  /*0550*/  BSYNC.RECONVERGENT B4 ;  /* 0x0000000000047941 */ /* 0x000fea0003800200 */
.L_x_10:
[----:B------:R-:W2:Y:S04]  /*0560*/  LDG.E.64 R8, desc[UR6][R24.64+-0x20] ;  /* 0xffffe00618087981 */ /* 0x000ea8000c1e1b00 */
[----:B------:R0:W5:Y:S01]  /*0570*/  LDG.E R12, desc[UR6][R24.64+-0x8] ;  /* 0xfffff806180c7981 */ /* 0x000162000c1e1900 */
[----:B------:R-:W-:Y:S01]  /*0580*/  BSSY.RECONVERGENT B2, `(.L_x_12) ;  /* 0x0000014000027945 */ /* 0x000fe20003800200 */
[C---:B-----5:R-:W-:Y:S01]  /*0590*/  FFMA R17, R13.reuse, R17, R18 ;  /* 0x000000110d117223 */ /* 0x060fe20000000012 */
[----:B------:R-:W-:Y:S01]  /*05a0*/  FFMA R13, R13, R0, R19 ;  /* 0x000000000d0d7223 */ /* 0x000fe20000000013 */
        /* <DEDUP_REMOVED lines=11> */
[----:B------:R-:W-:Y:S05]  /*0660*/  CALL.REL.NOINC `($__internal_0_$__cuda_sm20_sqrt_rn_f32_slowpath) ;  /* 0x0000003000847944 */ /* 0x000fea0003c00000 */
[----:B------:R-:W-:Y:S05]  /*0670*/  BRA `(.L_x_14) ;  /* 0x0000000000107947 */ /* 0x000fea0003800000 */
.L_x_13:
[----:B------:R-:W-:Y:S01]  /*0680*/  FMUL.FTZ R21, R6, R5 ;  /* 0x0000000506157220 */ /* 0x000fe20000410000 */
[----:B------:R-:W-:-:S03]  /*0690*/  FMUL.FTZ R4, R5, 0.5 ;  /* 0x3f00000005047820 */ /* 0x000fc60000410000 */
[----:B------:R-:W-:-:S04]  /*06a0*/  FFMA R0, -R21, R21, R6 ;  /* 0x0000001515007223 */ /* 0x000fc80000000106 */
[----:B------:R-:W-:-:S07]  /*06b0*/  FFMA R21, R0, R4, R21 ;  /* 0x0000000400157223 */ /* 0x000fce0000000015 */
.L_x_14:
[----:B------:R-:W-:Y:S05]  /*06c0*/  BSYNC.RECONVERGENT B2 ;  /* 0x0000000000027941 */ /* 0x000fea0003800200 */
.L_x_12:
        /* <DEDUP_REMOVED lines=13> */
[----:B------:R-:W-:Y:S05]  /*07a0*/  CALL.REL.NOINC `($__internal_1_$__cuda_sm3x_div_rn_noftz_f32_slowpath) ;  /* 0x00000030008c7944 */ /* 0x000fea0003c00000 */
[----:B------:R-:W-:-:S07]  /*07b0*/  MOV R19, R0 ;  /* 0x0000000000137202 */ /* 0x000fce0000000f00 */
.L_x_16:
[----:B------:R-:W-:Y:S05]  /*07c0*/  BSYNC.RECONVERGENT B4 ;  /* 0x0000000000047941 */ /* 0x000fea0003800200 */
.L_x_15:
        /* <DEDUP_REMOVED lines=12> */
[----:B------:R-:W-:Y:S05]  /*0890*/  CALL.REL.NOINC `($__internal_1_$__cuda_sm3x_div_rn_noftz_f32_slowpath) ;  /* 0x0000003000507944 */ /* 0x000fea0003c00000 */
.L_x_18:
[----:B------:R-:W-:Y:S05]  /*08a0*/  BSYNC.RECONVERGENT B4 ;  /* 0x0000000000047941 */ /* 0x000fea0003800200 */
.L_x_17:
[----:B------:R-:W2:Y:S04]  /*08b0*/  LDG.E.64 R8, desc[UR6][R24.64] ;  /* 0x0000000618087981 */ /* 0x000ea8000c1e1b00 */
[----:B------:R0:W5:Y:S01]  /*08c0*/  LDG.E R18, desc[UR6][R24.64+0x18] ;  /* 0x0000180618127981 */ /* 0x000162000c1e1900 */
[----:B------:R-:W-:Y:S01]  /*08d0*/  BSSY.RECONVERGENT B2, `(.L_x_19) ;  /* 0x0000014000027945 */ /* 0x000fe20003800200 */
[C---:B------:R-:W-:Y:S01]  /*08e0*/  FFMA R17, R12.reuse, R19, R17 ;  /* 0x000000130c117223 */ /* 0x040fe20000000011 */
        /* <DEDUP_REMOVED lines=14> */
.L_x_20:
[----:B------:R-:W-:Y:S01]  /*09d0*/  FMUL.FTZ R21, R6, R5 ;  /* 0x0000000506157220 */ /* 0x000fe20000410000 */
[----:B------:R-:W-:-:S03]  /*09e0*/  FMUL.FTZ R4, R5, 0.5 ;  /* 0x3f00000005047820 */ /* 0x000fc60000410000 */
[----:B------:R-:W-:-:S04]  /*09f0*/  FFMA R0, -R21, R21, R6 ;  /* 0x0000001515007223 */ /* 0x000fc80000000106 */
[----:B------:R-:W-:-:S07]  /*0a00*/  FFMA R21, R0, R4, R21 ;  /* 0x0000000400157223 */ /* 0x000fce0000000015 */
.L_x_21:
[----:B------:R-:W-:Y:S05]  /*0a10*/  BSYNC.RECONVERGENT B2 ;  /* 0x0000000000027941 */ /* 0x000fea0003800200 */
.L_x_19:
        /* <DEDUP_REMOVED lines=15> */
.L_x_23:
[----:B------:R-:W-:Y:S05]  /*0b10*/  BSYNC.RECONVERGENT B4 ;  /* 0x0000000000047941 */ /* 0x000fea0003800200 */
.L_x_22:
        /* <DEDUP_REMOVED lines=13> */
.L_x_25:
[----:B------:R-:W-:Y:S05]  /*0bf0*/  BSYNC.RECONVERGENT B4 ;  /* 0x0000000000047941 */ /* 0x000fea0003800200 */
.L_x_24:
        /* <DEDUP_REMOVED lines=18> */
.L_x_27:
[----:B------:R-:W-:Y:S01]  /*0d20*/  FMUL.FTZ R21, R6, R5 ;  /* 0x0000000506157220 */ /* 0x000fe20000410000 */
[----:B------:R-:W-:-:S03]  /*0d30*/  FMUL.FTZ R4, R5, 0.5 ;  /* 0x3f00000005047820 */ /* 0x000fc60000410000 */
[----:B------:R-:W-:-:S04]  /*0d40*/  FFMA R0, -R21, R21, R6 ;  /* 0x0000001515007223 */ /* 0x000fc80000000106 */
[----:B------:R-:W-:-:S07]  /*0d50*/  FFMA R21, R0, R4, R21 ;  /* 0x0000000400157223 */ /* 0x000fce0000000015 */
.L_x_28:
[----:B------:R-:W-:Y:S05]  /*0d60*/  BSYNC.RECONVERGENT B2 ;  /* 0x0000000000027941 */ /* 0x000fea0003800200 */
.L_x_26:
        /* <DEDUP_REMOVED lines=15> */
.L_x_30:
[----:B------:R-:W-:Y:S05]  /*0e60*/  BSYNC.RECONVERGENT B4 ;  /* 0x0000000000047941 */ /* 0x000fea0003800200 */
.L_x_29:
        /* <DEDUP_REMOVED lines=13> */
.L_x_32:
[----:B------:R-:W-:Y:S05]  /*0f40*/  BSYNC.RECONVERGENT B4 ;  /* 0x0000000000047941 */ /* 0x000fea0003800200 */
.L_x_31:
[----:B------:R-:W-:Y:S01]  /*0f50*/  IADD3 R24, P0, PT, R24, 0x80, RZ ;  /* 0x0000008018187810 */ /* 0x000fe20007f1e0ff */
[C---:B------:R-:W-:Y:S01]  /*0f60*/  FFMA R18, R19.reuse, R18, R12 ;  /* 0x0000001213127223 */ /* 0x040fe2000000000c */
[----:B------:R-:W-:Y:S02]  /*0f70*/  FFMA R19, R19, R0, R20 ;  /* 0x0000000013137223 */ /* 0x000fe40000000014 */
[----:B------:R-:W-:Y:S01]  /*0f80*/  IADD3.X R25, PT, PT, RZ, R25, RZ, P0, !PT ;  /* 0x00000019ff197210 */ /* 0x000fe200007fe4ff */
[----:B------:R-:W-:Y:S08]  /*0f90*/  @P2 BRA `(.L_x_33) ;  /* 0xfffffff0009c2947 */ /* 0x000ff0000383ffff */
.L_x_4:
[----:B------:R-:W-:Y:S05]  /*0fa0*/  BSYNC.RECONVERGENT B0 ;  /* 0x0000000000007941 */ /* 0x000fea0003800200 */
.L_x_3:
[----:B------:R-:W-:-:S13]  /*0fb0*/  ISETP.NE.AND P0, PT, R16, RZ, PT ;  /* 0x000000ff1000720c */ /* 0x000fda0003f05270 */
[----:B------:R-:W-:Y:S05]  /*0fc0*/  @!P0 BRA `(.L_x_2) ;  /* 0x0000000800ac8947 */ /* 0x000fea0003800000 */
[----:B------:R-:W-:Y:S01]  /*0fd0*/  ISETP.NE.AND P0, PT, R16, 0x1, PT ;  /* 0x000000011000780c */ /* 0x000fe20003f05270 */
[----:B------:R-:W-:-:S12]  /*0fe0*/  BSSY.RECONVERGENT B0, `(.L_x_34) ;  /* 0x000006f000007945 */ /* 0x000fd80003800200 */
[----:B------:R-:W-:Y:S05]  /*0ff0*/  @!P0 BRA `(.L_x_35) ;  /* 0x0000000400b48947 */ /* 0x000fea0003800000 */
[----:B------:R-:W0:Y:S02]  /*1000*/  LDC.64 R24, c[0x0][0x380] ;  /* 0x0000e000ff187b82 */ /* 0x000e240000000a00 */
[----:B0-----:R-:W-:-:S05]  /*1010*/  IMAD.WIDE.U32 R24, R15, 0x20, R24 ;  /* 0x000000200f187825 */ /* 0x001fca00078e0018 */
[----:B------:R-:W2:Y:S04]  /*1020*/  LDG.E.64 R8, desc[UR6][R24.64] ;  /* 0x0000000618087981 */ /* 0x000ea8000c1e1b00 */
[----:B------:R0:W5:Y:S01]  /*1030*/  LDG.E R13, desc[UR6][R24.64+0x18] ;  /* 0x00001806180d7981 */ /* 0x000162000c1e1900 */
[----:B------:R-:W-:Y:S01]  /*1040*/  BSSY.RECONVERGENT B2, `(.L_x_36) ;  /* 0x0000012000027945 */ /* 0x000fe20003800200 */
[----:B--2--5:R-:W-:Y:S01]  /*1050*/  FADD R9, -R11, R9 ;  /* 0x000000090b097221 */ /* 0x024fe20000000100 */
        /* <DEDUP_REMOVED lines=12> */
.L_x_37:
[----:B------:R-:W-:Y:S01]  /*1120*/  FMUL.FTZ R21, R6, R5 ;  /* 0x0000000506157220 */ /* 0x000fe20000410000 */
[----:B------:R-:W-:-:S03]  /*1130*/  FMUL.FTZ R4, R5, 0.5 ;  /* 0x3f00000005047820 */ /* 0x000fc60000410000 */
[----:B------:R-:W-:-:S04]  /*1140*/  FFMA R0, -R21, R21, R6 ;  /* 0x0000001515007223 */ /* 0x000fc80000000106 */
[----:B------:R-:W-:-:S07]  /*1150*/  FFMA R21, R0, R4, R21 ;  /* 0x0000000400157223 */ /* 0x000fce0000000015 */
.L_x_38:
[----:B------:R-:W-:Y:S05]  /*1160*/  BSYNC.RECONVERGENT B2 ;  /* 0x0000000000027941 */ /* 0x000fea0003800200 */
.L_x_36:
        /* <DEDUP_REMOVED lines=15> */
.L_x_40:
[----:B------:R-:W-:Y:S05]  /*1260*/  BSYNC.RECONVERGENT B4 ;  /* 0x0000000000047941 */ /* 0x000fea0003800200 */
.L_x_39:
        /* <DEDUP_REMOVED lines=13> */
.L_x_42:
[----:B------:R-:W-:Y:S05]  /*1340*/  BSYNC.RECONVERGENT B4 ;  /* 0x0000000000047941 */ /* 0x000fea0003800200 */
.L_x_41:
        /* <DEDUP_REMOVED lines=18> */
.L_x_44:
[----:B------:R-:W-:Y:S01]  /*1470*/  FMUL.FTZ R21, R6, R5 ;  /* 0x0000000506157220 */ /* 0x000fe20000410000 */
[----:B------:R-:W-:-:S03]  /*1480*/  FMUL.FTZ R4, R5, 0.5 ;  /* 0x3f00000005047820 */ /* 0x000fc60000410000 */
[----:B------:R-:W-:-:S04]  /*1490*/  FFMA R0, -R21, R21, R6 ;  /* 0x0000001515007223 */ /* 0x000fc80000000106 */
[----:B------:R-:W-:-:S07]  /*14a0*/  FFMA R21, R0, R4, R21 ;  /* 0x0000000400157223 */ /* 0x000fce0000000015 */
.L_x_45:
[----:B------:R-:W-:Y:S05]  /*14b0*/  BSYNC.RECONVERGENT B2 ;  /* 0x0000000000027941 */ /* 0x000fea0003800200 */
.L_x_43:
        /* <DEDUP_REMOVED lines=15> */
.L_x_47:
[----:B------:R-:W-:Y:S05]  /*15b0*/  BSYNC.RECONVERGENT B4 ;  /* 0x0000000000047941 */ /* 0x000fea0003800200 */
.L_x_46:
        /* <DEDUP_REMOVED lines=13> */
.L_x_49:
[----:B------:R-:W-:Y:S05]  /*1690*/  BSYNC.RECONVERGENT B4 ;  /* 0x0000000000047941 */ /* 0x000fea0003800200 */
.L_x_48:
[C---:B-----5:R-:W-:Y:S01]  /*16a0*/  FFMA R18, R12.reuse, R18, R17 ;  /* 0x000000120c127223 */ /* 0x060fe20000000011 */
[----:B------:R-:W-:Y:S01]  /*16b0*/  FFMA R19, R12, R0, R19 ;  /* 0x000000000c137223 */ /* 0x000fe20000000013 */
[----:B------:R-:W-:-:S07]  /*16c0*/  IADD3 R15, PT, PT, R15, 0x2, RZ ;  /* 0x000000020f0f7810 */ /* 0x000fce0007ffe0ff */
.L_x_35:
[----:B------:R-:W-:Y:S05]  /*16d0*/  BSYNC.RECONVERGENT B0 ;  /* 0x0000000000007941 */ /* 0x000fea0003800200 */
.L_x_34:
[----:B------:R-:W-:-:S04]  /*16e0*/  LOP3.LUT R0, R3, 0x1, RZ, 0xc0, !PT ;  /* 0x0000000103007812 */ /* 0x000fc800078ec0ff */
[----:B------:R-:W-:-:S13]  /*16f0*/  ISETP.NE.U32.AND P0, PT, R0, 0x1, PT ;  /* 0x000000010000780c */ /* 0x000fda0003f05070 */
[----:B------:R-:W-:Y:S05]  /*1700*/  @P0 BRA `(.L_x_2) ;  /* 0x0000000000dc0947 */ /* 0x000fea0003800000 */
        /* <DEDUP_REMOVED lines=18> */
.L_x_51:
[----:B------:R-:W-:Y:S01]  /*1830*/  FMUL.FTZ R21, R6, R7 ;  /* 0x0000000706157220 */ /* 0x000fe20000410000 */
[----:B------:R-:W-:-:S03]  /*1840*/  FMUL.FTZ R4, R7, 0.5 ;  /* 0x3f00000007047820 */ /* 0x000fc60000410000 */
[----:B------:R-:W-:-:S04]  /*1850*/  FFMA R0, -R21, R21, R6 ;  /* 0x0000001515007223 */ /* 0x000fc80000000106 */
[----:B------:R-:W-:-:S07]  /*1860*/  FFMA R21, R0, R4, R21 ;  /* 0x0000000400157223 */ /* 0x000fce0000000015 */
.L_x_52:
[----:B------:R-:W-:Y:S05]  /*1870*/  BSYNC.RECONVERGENT B0 ;  /* 0x0000000000007941 */ /* 0x000fea0003800200 */
.L_x_50:
        /* <DEDUP_REMOVED lines=15> */
.L_x_54:
[----:B------:R-:W-:Y:S05]  /*1970*/  BSYNC.RECONVERGENT B0 ;  /* 0x0000000000007941 */ /* 0x000fea0003800200 */
.L_x_53:
        /* <DEDUP_REMOVED lines=13> */
.L_x_56:
[----:B------:R-:W-:Y:S05]  /*1a50*/  BSYNC.RECONVERGENT B0 ;  /* 0x0000000000007941 */ /* 0x000fea0003800200 */
.L_x_55:
[C---:B------:R-:W-:Y:S01]  /*1a60*/  FFMA R18, R9.reuse, R10, R18 ;  /* 0x0000000a09127223 */ /* 0x040fe20000000012 */
[----:B------:R-:W-:-:S07]  /*1a70*/  FFMA R19, R9, R0, R19 ;  /* 0x0000000009137223 */ /* 0x000fce0000000013 */
.L_x_2:
[----:B0-----:R-:W-:Y:S05]  /*1a80*/  BSYNC.RECONVERGENT B1 ;  /* 0x0000000000017941 */ /* 0x001fea0003800200 */
.L_x_1:
[----:B------:R-:W0:Y:S01]  /*1a90*/  LDCU UR4, c[0x0][0x388] ;  /* 0x00007100ff0477ac */ /* 0x000e220008000800 */
[----:B------:R-:W1:Y:S01]  /*1aa0*/  LDC.64 R4, c[0x0][0x380] ;  /* 0x0000e000ff047b82 */ /* 0x000e620000000a00 */
[----:B------:R-:W-:Y:S01]  /*1ab0*/  BSSY.RECONVERGENT B0, `(.L_x_57) ;  /* 0x0000040000007945 */ /* 0x000fe20003800200 */
[----:B0-----:R-:W-:Y:S01]  /*1ac0*/  ISETP.GE.AND P0, PT, R3, UR4, PT ;  /* 0x0000000403007c0c */ /* 0x001fe2000bf06270 */
[----:B-1----:R-:W-:-:S12]  /*1ad0*/  IMAD.WIDE R12, R2, 0x20, R4 ;  /* 0x00000020020c7825 */ /* 0x002fd800078e0204 */
[----:B------:R-:W-:Y:S05]  /*1ae0*/  @P0 BRA `(.L_x_58) ;  /* 0x0000000000f00947 */ /* 0x000fea0003800000 */
[----:B------:R-:W-:Y:S01]  /*1af0*/  ISETP.NE.AND P0, PT, R3, R2, PT ;  /* 0x000000020300720c */ /* 0x000fe20003f05270 */
[----:B------:R-:W-:-:S12]  /*1b00*/  BSSY.RECONVERGENT B1, `(.L_x_59) ;  /* 0x0000039000017945 */ /* 0x000fd80003800200 */
[----:B------:R-:W-:Y:S05]  /*1b10*/  @!P0 BRA `(.L_x_60) ;  /* 0x0000000000dc8947 */ /* 0x000fea0003800000 */
[----:B------:R-:W-:Y:S01]  /*1b20*/  IMAD.WIDE.U32 R4, R3, 0x20, R4 ;  /* 0x0000002003047825 */ /* 0x000fe200078e0004 */
[----:B-----5:R-:W2:Y:S04]  /*1b30*/  LDG.E.64 R10, desc[UR6][R12.64] ;  /* 0x000000060c0a7981 */ /* 0x020ea8000c1e1b00 */
[----:B------:R-:W2:Y:S04]  /*1b40*/  LDG.E.64 R6, desc[UR6][R4.64] ;  /* 0x0000000604067981 */ /* 0x000ea8000c1e1b00 */
[----:B------:R0:W5:Y:S01]  /*1b50*/  LDG.E R9, desc[UR6][R4.64+0x18] ;  /* 0x0000180604097981 */ /* 0x000162000c1e1900 */
[----:B------:R-:W-:Y:S01]  /*1b60*/  BSSY.RECONVERGENT B2, `(.L_x_61) ;  /* 0x0000012000027945 */ /* 0x000fe20003800200 */
[----:B--2---:R-:W-:Y:S01]  /*1b70*/  FADD R2, R7, -R11 ;  /* 0x8000000b07027221 */ /* 0x004fe20000000000 */
[----:B------:R-:W-:-:S03]  /*1b80*/  FADD R23, R6, -R10 ;  /* 0x8000000a06177221 */ /* 0x000fc60000000000 */
        /* <DEDUP_REMOVED lines=11> */
.L_x_62:
[----:B------:R-:W-:Y:S01]  /*1c40*/  FMUL.FTZ R21, R6, R7 ;  /* 0x0000000706157220 */ /* 0x000fe20000410000 */
[----:B------:R-:W-:-:S03]  /*1c50*/  FMUL.FTZ R4, R7, 0.5 ;  /* 0x3f00000007047820 */ /* 0x000fc60000410000 */
[----:B------:R-:W-:-:S04]  /*1c60*/  FFMA R0, -R21, R21, R6 ;  /* 0x0000001515007223 */ /* 0x000fc80000000106 */
[----:B------:R-:W-:-:S07]  /*1c70*/  FFMA R21, R0, R4, R21 ;  /* 0x0000000400157223 */ /* 0x000fce0000000015 */
.L_x_63:
[----:B------:R-:W-:Y:S05]  /*1c80*/  BSYNC.RECONVERGENT B2 ;  /* 0x0000000000027941 */ /* 0x000fea0003800200 */
.L_x_61:
        /* <DEDUP_REMOVED lines=15> */
.L_x_65:
[----:B------:R-:W-:Y:S05]  /*1d80*/  BSYNC.RECONVERGENT B4 ;  /* 0x0000000000047941 */ /* 0x000fea0003800200 */
.L_x_64:
        /* <DEDUP_REMOVED lines=13> */
.L_x_67:
[----:B------:R-:W-:Y:S05]  /*1e60*/  BSYNC.RECONVERGENT B4 ;  /* 0x0000000000047941 */ /* 0x000fea0003800200 */
.L_x_66:
[C---:B-----5:R-:W-:Y:S01]  /*1e70*/  FFMA R18, R9.reuse, R10, R18 ;  /* 0x0000000a09127223 */ /* 0x060fe20000000012 */
[----:B------:R-:W-:-:S07]  /*1e80*/  FFMA R19, R9, R0, R19 ;  /* 0x0000000009137223 */ /* 0x000fce0000000013 */
.L_x_60:
[----:B------:R-:W-:Y:S05]  /*1e90*/  BSYNC.RECONVERGENT B1 ;  /* 0x0000000000017941 */ /* 0x000fea0003800200 */
.L_x_59:
[----:B------:R-:W-:-:S07]  /*1ea0*/  IADD3 R3, PT, PT, R3, 0x1, RZ ;  /* 0x0000000103037810 */ /* 0x000fce0007ffe0ff */
.L_x_58:
[----:B------:R-:W-:Y:S05]  /*1eb0*/  BSYNC.RECONVERGENT B0 ;  /* 0x0000000000007941 */ /* 0x000fea0003800200 */
.L_x_57:
[----:B------:R-:W0:Y:S01]  /*1ec0*/  LDCU UR4, c[0x0][0x388] ;  /* 0x00007100ff0477ac */ /* 0x000e220008000800 */
[----:B------:R-:W-:Y:S01]  /*1ed0*/  BSSY.RECONVERGENT B1, `(.L_x_68) ;  /* 0x0000198000017945 */ /* 0x000fe20003800200 */
[----:B0-----:R-:W-:-:S13]  /*1ee0*/  ISETP.GE.AND P0, PT, R3, UR4, PT ;  /* 0x0000000403007c0c */ /* 0x001fda000bf06270 */
[----:B------:R-:W-:Y:S05]  /*1ef0*/  @P0 BRA `(.L_x_69) ;  /* 0x0000001800540947 */ /* 0x000fea0003800000 */
[----:B------:R0:W5:Y:S01]  /*1f00*/  LDG.E.64 R14, desc[UR6][R12.64] ;  /* 0x000000060c0e7981 */ /* 0x000162000c1e1b00 */
[C---:B------:R-:W-:Y:S01]  /*1f10*/  IADD3 R0, PT, PT, R3.reuse, -UR4, RZ ;  /* 0x8000000403007c10 */ /* 0x040fe2000fffe0ff */
[----:B------:R-:W-:Y:S01]  /*1f20*/  BSSY.RECONVERGENT B0, `(.L_x_70) ;  /* 0x00000e5000007945 */ /* 0x000fe20003800200 */
[----:B------:R-:W-:Y:S02]  /*1f30*/  IADD3 R20, PT, PT, -R3, UR4, RZ ;  /* 0x0000000403147c10 */ /* 0x000fe4000fffe1ff */
[----:B------:R-:W-:Y:S02]  /*1f40*/  ISETP.GT.U32.AND P0, PT, R0, -0x4, PT ;  /* 0xfffffffc0000780c */ /* 0x000fe40003f04070 */
[----:B-----5:R-:W-:-:S11]  /*1f50*/  LOP3.LUT R11, R20, 0x3, RZ, 0xc0, !PT ;  /* 0x00000003140b7812 */ /* 0x020fd600078ec0ff */
[----:B0-----:R-:W-:Y:S05]  /*1f60*/  @P0 BRA `(.L_x_71) ;  /* 0x0000000c00800947 */ /* 0x001fea0003800000 */
[----:B------:R-:W0:Y:S01]  /*1f70*/  LDC.64 R4, c[0x0][0x380] ;  /* 0x0000e000ff047b82 */ /* 0x000e220000000a00 */
[----:B------:R-:W-:-:S04]  /*1f80*/  LOP3.LUT R10, R20, 0xfffffffc, RZ, 0xc0, !PT ;  /* 0xfffffffc140a7812 */ /* 0x000fc800078ec0ff */
[----:B------:R-:W-:Y:S01]  /*1f90*/  IADD3 R10, PT, PT, -R10, RZ, RZ ;  /* 0x000000ff0a0a7210 */ /* 0x000fe20007ffe1ff */
[----:B0-----:R-:W-:-:S03]  /*1fa0*/  IMAD.WIDE.U32 R4, R3, 0x20, R4 ;  /* 0x0000002003047825 */ /* 0x001fc600078e0004 */
[----:B------:R-:W-:-:S04]  /*1fb0*/  IADD3 R16, P0, PT, R4, 0x40, RZ ;  /* 0x0000004004107810 */ /* 0x000fc80007f1e0ff */
[----:B------:R-:W-:-:S09]  /*1fc0*/  IADD3.X R17, PT, PT, RZ, R5, RZ, P0, !PT ;  /* 0x00000005ff117210 */ /* 0x000fd200007fe4ff */
.L_x_100:
[----:B------:R-:W2:Y:S04]  /*1fd0*/  LDG.E.64 R4, desc[UR6][R16.64+-0x40] ;  /* 0xffffc00610047981 */ /* 0x000ea8000c1e1b00 */
[----:B------:R0:W5:Y:S01]  /*1fe0*/  LDG.E R25, desc[UR6][R16.64+-0x28] ;  /* 0xffffd80610197981 */ /* 0x000162000c1e1900 */
[----:B------:R-:W-:Y:S01]  /*1ff0*/  BSSY.RECONVERGENT B2, `(.L_x_72) ;  /* 0x0000012000027945 */ /* 0x000fe20003800200 */
        /* <DEDUP_REMOVED lines=13> */
.L_x_73:
[----:B------:R-:W-:Y:S01]  /*20d0*/  FMUL.FTZ R21, R6, R5 ;  /* 0x0000000506157220 */ /* 0x000fe20000410000 */
[----:B------:R-:W-:-:S03]  /*20e0*/  FMUL.FTZ R4, R5, 0.5 ;  /* 0x3f00000005047820 */ /* 0x000fc60000410000 */
[----:B------:R-:W-:-:S04]  /*20f0*/  FFMA R0, -R21, R21, R6 ;  /* 0x0000001515007223 */ /* 0x000fc80000000106 */
[----:B------:R-:W-:-:S07]  /*2100*/  FFMA R21, R0, R4, R21 ;  /* 0x0000000400157223 */ /* 0x000fce0000000015 */
.L_x_74:
[----:B------:R-:W-:Y:S05]  /*2110*/  BSYNC.RECONVERGENT B2 ;  /* 0x0000000000027941 */ /* 0x000fea0003800200 */
.L_x_72:
        /* <DEDUP_REMOVED lines=15> */
.L_x_76:
[----:B------:R-:W-:Y:S05]  /*2210*/  BSYNC.RECONVERGENT B4 ;  /* 0x0000000000047941 */ /* 0x000fea0003800200 */
.L_x_75:
        /* <DEDUP_REMOVED lines=13> */
.L_x_78:
[----:B------:R-:W-:Y:S05]  /*22f0*/  BSYNC.RECONVERGENT B4 ;  /* 0x0000000000047941 */ /* 0x000fea0003800200 */
.L_x_77:
        /* <DEDUP_REMOVED lines=18> */
.L_x_80:
[----:B------:R-:W-:Y:S01]  /*2420*/  FMUL.FTZ R21, R6, R5 ;  /* 0x0000000506157220 */ /* 0x000fe20000410000 */
[----:B------:R-:W-:-:S03]  /*2430*/  FMUL.FTZ R4, R5, 0.5 ;  /* 0x3f00000005047820 */ /* 0x000fc60000410000 */
[----:B------:R-:W-:-:S04]  /*2440*/  FFMA R0, -R21, R21, R6 ;  /* 0x0000001515007223 */ /* 0x000fc80000000106 */
[----:B------:R-:W-:-:S07]  /*2450*/  FFMA R21, R0, R4, R21 ;  /* 0x0000000400157223 */ /* 0x000fce0000000015 */
.L_x_81:
[----:B------:R-:W-:Y:S05]  /*2460*/  BSYNC.RECONVERGENT B2 ;  /* 0x0000000000027941 */ /* 0x000fea0003800200 */
.L_x_79:
        /* <DEDUP_REMOVED lines=15> */
.L_x_83:
[----:B------:R-:W-:Y:S05]  /*2560*/  BSYNC.RECONVERGENT B4 ;  /* 0x0000000000047941 */ /* 0x000fea0003800200 */
.L_x_82:
        /* <DEDUP_REMOVED lines=13> */
.L_x_85:
[----:B------:R-:W-:Y:S05]  /*2640*/  BSYNC.RECONVERGENT B4 ;  /* 0x0000000000047941 */ /* 0x000fea0003800200 */
.L_x_84:
        /* <DEDUP_REMOVED lines=18> */
.L_x_87:
[----:B------:R-:W-:Y:S01]  /*2770*/  FMUL.FTZ R21, R6, R5 ;  /* 0x0000000506157220 */ /* 0x000fe20000410000 */
[----:B------:R-:W-:-:S03]  /*2780*/  FMUL.FTZ R4, R5, 0.5 ;  /* 0x3f00000005047820 */ /* 0x000fc60000410000 */
[----:B------:R-:W-:-:S04]  /*2790*/  FFMA R0, -R21, R21, R6 ;  /* 0x0000001515007223 */ /* 0x000fc80000000106 */
[----:B------:R-:W-:-:S07]  /*27a0*/  FFMA R21, R0, R4, R21 ;  /* 0x0000000400157223 */ /* 0x000fce0000000015 */
.L_x_88:
[----:B------:R-:W-:Y:S05]  /*27b0*/  BSYNC.RECONVERGENT B2 ;  /* 0x0000000000027941 */ /* 0x000fea0003800200 */
.L_x_86:
        /* <DEDUP_REMOVED lines=15> */
.L_x_90:
[----:B------:R-:W-:Y:S05]  /*28b0*/  BSYNC.RECONVERGENT B4 ;  /* 0x0000000000047941 */ /* 0x000fea0003800200 */
.L_x_89:
        /* <DEDUP_REMOVED lines=13> */
.L_x_92:
[----:B------:R-:W-:Y:S05]  /*2990*/  BSYNC.RECONVERGENT B4 ;  /* 0x0000000000047941 */ /* 0x000fea0003800200 */
.L_x_91:
        /* <DEDUP_REMOVED lines=18> */
.L_x_94:
[----:B------:R-:W-:Y:S01]  /*2ac0*/  FMUL.FTZ R21, R6, R5 ;  /* 0x0000000506157220 */ /* 0x000fe20000410000 */
[----:B------:R-:W-:-:S03]  /*2ad0*/  FMUL.FTZ R4, R5, 0.5 ;  /* 0x3f00000005047820 */ /* 0x000fc60000410000 */
[----:B------:R-:W-:-:S04]  /*2ae0*/  FFMA R0, -R21, R21, R6 ;  /* 0x0000001515007223 */ /* 0x000fc80000000106 */
[----:B------:R-:W-:-:S07]  /*2af0*/  FFMA R21, R0, R4, R21 ;  /* 0x0000000400157223 */ /* 0x000fce0000000015 */
.L_x_95:
[----:B------:R-:W-:Y:S05]  /*2b00*/  BSYNC.RECONVERGENT B2 ;  /* 0x0000000000027941 */ /* 0x000fea0003800200 */
.L_x_93:
        /* <DEDUP_REMOVED lines=15> */
.L_x_97:
[----:B------:R-:W-:Y:S05]  /*2c00*/  BSYNC.RECONVERGENT B4 ;  /* 0x0000000000047941 */ /* 0x000fea0003800200 */
.L_x_96:
        /* <DEDUP_REMOVED lines=13> */
.L_x_99:
[----:B------:R-:W-:Y:S05]  /*2ce0*/  BSYNC.RECONVERGENT B4 ;  /* 0x0000000000047941 */ /* 0x000fea0003800200 */
.L_x_98:
[----:B------:R-:W-:Y:S01]  /*2cf0*/  IADD3 R10, PT, PT, R10, 0x4, RZ ;  /* 0x000000040a0a7810 */ /* 0x000fe20007ffe0ff */
[----:B------:R-:W-:Y:S01]  /*2d00*/  FFMA R18, R2, R18, R25 ;  /* 0x0000001202127223 */ /* 0x000fe20000000019 */
[----:B------:R-:W-:Y:S01]  /*2d10*/  IADD3 R16, P1, PT, R16, 0x80, RZ ;  /* 0x0000008010107810 */ /* 0x000fe20007f3e0ff */
[----:B------:R-:W-:Y:S01]  /*2d20*/  FFMA R19, R2, R0, R19 ;  /* 0x0000000002137223 */ /* 0x000fe20000000013 */
[----:B------:R-:W-:Y:S02]  /*2d30*/  ISETP.NE.AND P0, PT, R10, RZ, PT ;  /* 0x000000ff0a00720c */ /* 0x000fe40003f05270 */
[----:B------:R-:W-:Y:S02]  /*2d40*/  IADD3.X R17, PT, PT, RZ, R17, RZ, P1, !PT ;  /* 0x00000011ff117210 */ /* 0x000fe40000ffe4ff */
[----:B------:R-:W-:-:S09]  /*2d50*/  IADD3 R3, PT, PT, R3, 0x4, RZ ;  /* 0x0000000403037810 */ /* 0x000fd20007ffe0ff */
[----:B------:R-:W-:Y:S05]  /*2d60*/  @P0 BRA `(.L_x_100) ;  /* 0xfffffff000980947 */ /* 0x000fea000383ffff */
.L_x_71:
[----:B------:R-:W-:Y:S05]  /*2d70*/  BSYNC.RECONVERGENT B0 ;  /* 0x0000000000007941 */ /* 0x000fea0003800200 */
.L_x_70:
        /* <DEDUP_REMOVED lines=23> */
.L_x_104:
[----:B------:R-:W-:Y:S01]  /*2ef0*/  FMUL.FTZ R21, R6, R5 ;  /* 0x0000000506157220 */ /* 0x000fe20000410000 */
[----:B------:R-:W-:-:S03]  /*2f00*/  FMUL.FTZ R4, R5, 0.5 ;  /* 0x3f00000005047820 */ /* 0x000fc60000410000 */
[----:B------:R-:W-:-:S04]  /*2f10*/  FFMA R0, -R21, R21, R6 ;  /* 0x0000001515007223 */ /* 0x000fc80000000106 */
[----:B------:R-:W-:-:S07]  /*2f20*/  FFMA R21, R0, R4, R21 ;  /* 0x0000000400157223 */ /* 0x000fce0000000015 */
.L_x_105:
[----:B------:R-:W-:Y:S05]  /*2f30*/  BSYNC.RECONVERGENT B2 ;  /* 0x0000000000027941 */ /* 0x000fea0003800200 */
.L_x_103:
        /* <DEDUP_REMOVED lines=15> */
.L_x_107:
[----:B------:R-:W-:Y:S05]  /*3030*/  BSYNC.RECONVERGENT B4 ;  /* 0x0000000000047941 */ /* 0x000fea0003800200 */
.L_x_106:
        /* <DEDUP_REMOVED lines=13> */
.L_x_109:
[----:B------:R-:W-:Y:S05]  /*3110*/  BSYNC.RECONVERGENT B4 ;  /* 0x0000000000047941 */ /* 0x000fea0003800200 */
.L_x_108:
        /* <DEDUP_REMOVED lines=18> */
.L_x_111:
[----:B------:R-:W-:Y:S01]  /*3240*/  FMUL.FTZ R21, R6, R5 ;  /* 0x0000000506157220 */ /* 0x000fe20000410000 */
[----:B------:R-:W-:-:S03]  /*3250*/  FMUL.FTZ R4, R5, 0.5 ;  /* 0x3f00000005047820 */ /* 0x000fc60000410000 */
[----:B------:R-:W-:-:S04]  /*3260*/  FFMA R0, -R21, R21, R6 ;  /* 0x0000001515007223 */ /* 0x000fc80000000106 */
[----:B------:R-:W-:-:S07]  /*3270*/  FFMA R21, R0, R4, R21 ;  /* 0x0000000400157223 */ /* 0x000fce0000000015 */
.L_x_112:
[----:B------:R-:W-:Y:S05]  /*3280*/  BSYNC.RECONVERGENT B2 ;  /* 0x0000000000027941 */ /* 0x000fea0003800200 */
.L_x_110:
        /* <DEDUP_REMOVED lines=15> */
.L_x_114:
[----:B------:R-:W-:Y:S05]  /*3380*/  BSYNC.RECONVERGENT B4 ;  /* 0x0000000000047941 */ /* 0x000fea0003800200 */
.L_x_113:
        /* <DEDUP_REMOVED lines=13> */
.L_x_116:
[----:B------:R-:W-:Y:S05]  /*3460*/  BSYNC.RECONVERGENT B4 ;  /* 0x0000000000047941 */ /* 0x000fea0003800200 */
.L_x_115:
[C---:B------:R-:W-:Y:S01]  /*3470*/  FFMA R18, R9.reuse, R11, R18 ;  /* 0x0000000b09127223 */ /* 0x040fe20000000012 */
[----:B------:R-:W-:Y:S01]  /*3480*/  FFMA R19, R9, R0, R10 ;  /* 0x0000000009137223 */ /* 0x000fe2000000000a */
[----:B------:R-:W-:-:S07]  /*3490*/  IADD3 R3, PT, PT, R3, 0x2, RZ ;  /* 0x0000000203037810 */ /* 0x000fce0007ffe0ff */
.L_x_102:
[----:B------:R-:W-:Y:S05]  /*34a0*/  BSYNC.RECONVERGENT B0 ;  /* 0x0000000000007941 */ /* 0x000fea0003800200 */
.L_x_101:
        /* <DEDUP_REMOVED lines=21> */
.L_x_118:
[----:B------:R-:W-:Y:S01]  /*3600*/  FMUL.FTZ R21, R6, R7 ;  /* 0x0000000706157220 */ /* 0x000fe20000410000 */
[----:B------:R-:W-:-:S03]  /*3610*/  FMUL.FTZ R2, R7, 0.5 ;  /* 0x3f00000007027820 */ /* 0x000fc60000410000 */
[----:B------:R-:W-:-:S04]  /*3620*/  FFMA R0, -R21, R21, R6 ;  /* 0x0000001515007223 */ /* 0x000fc80000000106 */
[----:B------:R-:W-:-:S07]  /*3630*/  FFMA R21, R0, R2, R21 ;  /* 0x0000000200157223 */ /* 0x000fce0000000015 */
.L_x_119:
[----:B------:R-:W-:Y:S05]  /*3640*/  BSYNC.RECONVERGENT B0 ;  /* 0x0000000000007941 */ /* 0x000fea0003800200 */
.L_x_117:
        /* <DEDUP_REMOVED lines=15> */
.L_x_121:
[----:B------:R-:W-:Y:S05]  /*3740*/  BSYNC.RECONVERGENT B0 ;  /* 0x0000000000007941 */ /* 0x000fea0003800200 */
.L_x_120:
        /* <DEDUP_REMOVED lines=13> */
.L_x_123:
[----:B------:R-:W-:Y:S05]  /*3820*/  BSYNC.RECONVERGENT B0 ;  /* 0x0000000000007941 */ /* 0x000fea0003800200 */
.L_x_122:
[C---:B-----5:R-:W-:Y:S01]  /*3830*/  FFMA R18, R3.reuse, R2, R18 ;  /* 0x0000000203127223 */ /* 0x060fe20000000012 */
[----:B------:R-:W-:-:S07]  /*3840*/  FFMA R19, R3, R0, R19 ;  /* 0x0000000003137223 */ /* 0x000fce0000000013 */
.L_x_69:
[----:B------:R-:W-:Y:S05]  /*3850*/  BSYNC.RECONVERGENT B1 ;  /* 0x0000000000017941 */ /* 0x000fea0003800200 */
.L_x_68:
[----:B------:R-:W-:Y:S01]  /*3860*/  STG.E.64 desc[UR6][R12.64+0x10], R18 ;  /* 0x000010120c007986 */ /* 0x000fe2000c101b06 */
[----:B------:R-:W-:Y:S05]  /*3870*/  EXIT ;  /* 0x000000000000794d */ /* 0x000fea0003800000 */
        .weak           $__internal_0_$__cuda_sm20_sqrt_rn_f32_slowpath
        .type           $__internal_0_$__cuda_sm20_sqrt_rn_f32_slowpath,@function
        .size           $__internal_0_$__cuda_sm20_sqrt_rn_f32_slowpath,($__internal_1_$__cuda_sm3x_div_rn_noftz_f32_slowpath - $__internal_0_$__cuda_sm20_sqrt_rn_f32_slowpath)
$__internal_0_$__cuda_sm20_sqrt_rn_f32_slowpath:
[----:B------:R-:W-:-:S13]  /*3880*/  LOP3.LUT P0, RZ, R4, 0x7fffffff, RZ, 0xc0, !PT ;  /* 0x7fffffff04ff7812 */ /* 0x000fda000780c0ff */
[----:B------:R-:W-:Y:S01]  /*3890*/  @!P0 MOV R21, R4 ;  /* 0x0000000400158202 */ /* 0x000fe20000000f00 */
[----:B------:R-:W-:Y:S06]  /*38a0*/  @!P0 BRA `(.L_x_124) ;  /* 0x0000000000408947 */ /* 0x000fec0003800000 */
[----:B------:R-:W-:-:S13]  /*38b0*/  FSETP.GEU.FTZ.AND P0, PT, R4, RZ, PT ;  /* 0x000000ff0400720b */ /* 0x000fda0003f1e000 */
[----:B------:R-:W-:Y:S01]  /*38c0*/  @!P0 MOV R21, 0x7fffffff ;  /* 0x7fffffff00158802 */ /* 0x000fe20000000f00 */
[----:B------:R-:W-:Y:S06]  /*38d0*/  @!P0 BRA `(.L_x_124) ;  /* 0x0000000000348947 */ /* 0x000fec0003800000 */
[----:B------:R-:W-:-:S13]  /*38e0*/  FSETP.GTU.FTZ.AND P0, PT, |R4|, +INF , PT ;  /* 0x7f8000000400780b */ /* 0x000fda0003f1c200 */
[----:B------:R-:W-:Y:S01]  /*38f0*/  @P0 FADD.FTZ R21, R4, 1 ;  /* 0x3f80000004150421 */ /* 0x000fe20000010000 */
[----:B------:R-:W-:Y:S06]  /*3900*/  @P0 BRA `(.L_x_124) ;  /* 0x0000000000280947 */ /* 0x000fec0003800000 */
[----:B------:R-:W-:-:S13]  /*3910*/  FSETP.NEU.FTZ.AND P0, PT, |R4|, +INF , PT ;  /* 0x7f8000000400780b */ /* 0x000fda0003f1d200 */
[----:B------:R-:W-:Y:S01]  /*3920*/  @P0 FFMA R8, R4, 1.84467440737095516160e+19, RZ ;  /* 0x5f80000004080823 */ /* 0x000fe200000000ff */
[----:B------:R-:W-:-:S03]  /*3930*/  @!P0 MOV R21, R4 ;  /* 0x0000000400158202 */ /* 0x000fc60000000f00 */
[----:B------:R-:W0:Y:S02]  /*3940*/  @P0 MUFU.RSQ R5, R8 ;  /* 0x0000000800050308 */ /* 0x000e240000001400 */
[----:B0-----:R-:W-:Y:S01]  /*3950*/  @P0 FMUL.FTZ R7, R8, R5 ;  /* 0x0000000508070220 */ /* 0x001fe20000410000 */
[----:B------:R-:W-:-:S03]  /*3960*/  @P0 FMUL.FTZ R5, R5, 0.5 ;  /* 0x3f00000005050820 */ /* 0x000fc60000410000 */
[----:B------:R-:W-:-:S04]  /*3970*/  @P0 FADD.FTZ R6, -R7, -RZ ;  /* 0x800000ff07060221 */ /* 0x000fc80000010100 */
[----:B------:R-:W-:-:S04]  /*3980*/  @P0 FFMA R6, R7, R6, R8 ;  /* 0x0000000607060223 */ /* 0x000fc80000000008 */
[----:B------:R-:W-:-:S04]  /*3990*/  @P0 FFMA R5, R6, R5, R7 ;  /* 0x0000000506050223 */ /* 0x000fc80000000007 */
[----:B------:R-:W-:-:S07]  /*39a0*/  @P0 FMUL.FTZ R21, R5, 2.3283064365386962891e-10 ;  /* 0x2f80000005150820 */ /* 0x000fce0000410000 */
.L_x_124:
[----:B------:R-:W-:Y:S01]  /*39b0*/  HFMA2 R5, -RZ, RZ, 0, 0 ;  /* 0x00000000ff057431 */ /* 0x000fe200000001ff */
[----:B------:R-:W-:-:S04]  /*39c0*/  MOV R4, R0 ;  /* 0x0000000000047202 */ /* 0x000fc80000000f00 */
[----:B------:R-:W-:Y:S05]  /*39d0*/  RET.REL.NODEC R4 `(_Z6updateP4Bodyif) ;  /* 0xffffffc404887950 */ /* 0x000fea0003c3ffff */
        .weak           $__internal_1_$__cuda_sm3x_div_rn_noftz_f32_slowpath
        .type           $__internal_1_$__cuda_sm3x_div_rn_noftz_f32_slowpath,@function
        .size           $__internal_1_$__cuda_sm3x_div_rn_noftz_f32_slowpath,(.L_x_138 - $__internal_1_$__cuda_sm3x_div_rn_noftz_f32_slowpath)
$__internal_1_$__cuda_sm3x_div_rn_noftz_f32_slowpath:
[----:B------:R-:W-:Y:S01]  /*39e0*/  SHF.R.U32.HI R5, RZ, 0x17, R21 ;  /* 0x00000017ff057819 */ /* 0x000fe20000011615 */
[----:B------:R-:W-:Y:S01]  /*39f0*/  BSSY.RECONVERGENT B2, `(.L_x_125) ;  /* 0x0000062000027945 */ /* 0x000fe20003800200 */
[----:B------:R-:W-:Y:S02]  /*3a00*/  SHF.R.U32.HI R8, RZ, 0x17, R23 ;  /* 0x00000017ff087819 */ /* 0x000fe40000011617 */
[----:B------:R-:W-:Y:S02]  /*3a10*/  LOP3.LUT R5, R5, 0xff, RZ, 0xc0, !PT ;  /* 0x000000ff05057812 */ /* 0x000fe400078ec0ff */
[----:B------:R-:W-:Y:S02]  /*3a20*/  LOP3.LUT R8, R8, 0xff, RZ, 0xc0, !PT ;  /* 0x000000ff08087812 */ /* 0x000fe400078ec0ff */
[----:B------:R-:W-:Y:S02]  /*3a30*/  IADD3 R0, PT, PT, R5, -0x1, RZ ;  /* 0xffffffff05007810 */ /* 0x000fe40007ffe0ff */
[----:B------:R-:W-:-:S02]  /*3a40*/  IADD3 R7, PT, PT, R8, -0x1, RZ ;  /* 0xffffffff08077810 */ /* 0x000fc40007ffe0ff */
[----:B------:R-:W-:-:S04]  /*3a50*/  ISETP.GT.U32.AND P0, PT, R0, 0xfd, PT ;  /* 0x000000fd0000780c */ /* 0x000fc80003f04070 */
[----:B------:R-:W-:-:S13]  /*3a60*/  ISETP.GT.U32.OR P0, PT, R7, 0xfd, P0 ;  /* 0x000000fd0700780c */ /* 0x000fda0000704470 */
[----:B------:R-:W-:Y:S01]  /*3a70*/  @!P0 MOV R6, RZ ;  /* 0x000000ff00068202 */ /* 0x000fe20000000f00 */
[----:B------:R-:W-:Y:S06]  /*3a80*/  @!P0 BRA `(.L_x_126) ;  /* 0x00000000005c8947 */ /* 0x000fec0003800000 */
[----:B------:R-:W-:Y:S02]  /*3a90*/  FSETP.GTU.FTZ.AND P0, PT, |R23|, +INF , PT ;  /* 0x7f8000001700780b */ /* 0x000fe40003f1c200 */
[----:B------:R-:W-:-:S04]  /*3aa0*/  FSETP.GTU.FTZ.AND P1, PT, |R21|, +INF , PT ;  /* 0x7f8000001500780b */ /* 0x000fc80003f3c200 */
[----:B------:R-:W-:-:S13]  /*3ab0*/  PLOP3.LUT P0, PT, P0, P1, PT, 0xf8, 0x8f ;  /* 0x00000000008f781c */ /* 0x000fda0000703f70 */
[----:B------:R-:W-:Y:S05]  /*3ac0*/  @P0 BRA `(.L_x_127) ;  /* 0x00000004004c0947 */ /* 0x000fea0003800000 */
[----:B------:R-:W-:-:S13]  /*3ad0*/  LOP3.LUT P0, RZ, R21, 0x7fffffff, R23, 0xc8, !PT ;  /* 0x7fffffff15ff7812 */ /* 0x000fda000780c817 */
[----:B------:R-:W-:Y:S05]  /*3ae0*/  @!P0 BRA `(.L_x_128) ;  /* 0x00000004003c8947 */ /* 0x000fea0003800000 */
[----:B------:R-:W-:Y:S02]  /*3af0*/  FSETP.NEU.FTZ.AND P3, PT, |R23|, +INF , PT ;  /* 0x7f8000001700780b */ /* 0x000fe40003f7d200 */
[----:B------:R-:W-:Y:S02]  /*3b00*/  FSETP.NEU.FTZ.AND P1, PT, |R21|, +INF , PT ;  /* 0x7f8000001500780b */ /* 0x000fe40003f3d200 */
[----:B------:R-:W-:-:S11]  /*3b10*/  FSETP.NEU.FTZ.AND P0, PT, |R23|, +INF , PT ;  /* 0x7f8000001700780b */ /* 0x000fd60003f1d200 */
[----:B------:R-:W-:Y:S05]  /*3b20*/  @!P1 BRA !P3, `(.L_x_128) ;  /* 0x00000004002c9947 */ /* 0x000fea0005800000 */
[----:B------:R-:W-:-:S04]  /*3b30*/  LOP3.LUT P3, RZ, R23, 0x7fffffff, RZ, 0xc0, !PT ;  /* 0x7fffffff17ff7812 */ /* 0x000fc8000786c0ff */
[----:B------:R-:W-:-:S13]  /*3b40*/  PLOP3.LUT P1, PT, P1, P3, PT, 0x2f, 0xf2 ;  /* 0x0000000000f2781c */ /* 0x000fda0000f26577 */
[----:B------:R-:W-:Y:S05]  /*3b50*/  @P1 BRA `(.L_x_129) ;  /* 0x0000000400181947 */ /* 0x000fea0003800000 */
[----:B------:R-:W-:-:S04]  /*3b60*/  LOP3.LUT P1, RZ, R21, 0x7fffffff, RZ, 0xc0, !PT ;  /* 0x7fffffff15ff7812 */ /* 0x000fc8000782c0ff */
[----:B------:R-:W-:-:S13]  /*3b70*/  PLOP3.LUT P0, PT, P0, P1, PT, 0x2f, 0xf2 ;  /* 0x0000000000f2781c */ /* 0x000fda0000702577 */
[----:B------:R-:W-:Y:S05]  /*3b80*/  @P0 BRA `(.L_x_130) ;  /* 0x0000000400000947 */ /* 0x000fea0003800000 */
[----:B------:R-:W-:Y:S02]  /*3b90*/  ISETP.GE.AND P0, PT, R7, RZ, PT ;  /* 0x000000ff0700720c */ /* 0x000fe40003f06270 */
[----:B------:R-:W-:-:S11]  /*3ba0*/  ISETP.GE.AND P1, PT, R0, RZ, PT ;  /* 0x000000ff0000720c */ /* 0x000fd60003f26270 */
[----:B------:R-:W-:Y:S01]  /*3bb0*/  @P0 MOV R6, RZ ;  /* 0x000000ff00060202 */ /* 0x000fe20000000f00 */
[----:B------:R-:W-:Y:S01]  /*3bc0*/  @!P0 FFMA R23, R23, 1.84467440737095516160e+19, RZ ;  /* 0x5f80000017178823 */ /* 0x000fe200000000ff */
[----:B------:R-:W-:Y:S01]  /*3bd0*/  @!P0 MOV R6, 0xffffffc0 ;  /* 0xffffffc000068802 */ /* 0x000fe20000000f00 */
[----:B------:R-:W-:-:S03]  /*3be0*/  @!P1 FFMA R21, R21, 1.84467440737095516160e+19, RZ ;  /* 0x5f80000015159823 */ /* 0x000fc600000000ff */
[----:B------:R-:W-:-:S07]  /*3bf0*/  @!P1 IADD3 R6, PT, PT, R6, 0x40, RZ ;  /* 0x0000004006069810 */ /* 0x000fce0007ffe0ff */
.L_x_126:
[----:B------:R-:W-:Y:S01]  /*3c00*/  LEA R26, R5, 0xc0800000, 0x17 ;  /* 0xc0800000051a7811 */ /* 0x000fe200078eb8ff */
[----:B------:R-:W-:Y:S01]  /*3c10*/  BSSY.RECONVERGENT B3, `(.L_x_131) ;  /* 0x0000036000037945 */ /* 0x000fe20003800200 */
[----:B------:R-:W-:Y:S02]  /*3c20*/  IADD3 R8, PT, PT, R8, -0x7f, RZ ;  /* 0xffffff8108087810 */ /* 0x000fe40007ffe0ff */
[----:B------:R-:W-:-:S03]  /*3c30*/  IADD3 R26, PT, PT, -R26, R21, RZ ;  /* 0x000000151a1a7210 */ /* 0x000fc60007ffe1ff */
[----:B------:R-:W-:Y:S01]  /*3c40*/  IMAD R0, R8, -0x800000, R23 ;  /* 0xff80000008007824 */ /* 0x000fe200078e0217 */
[----:B------:R-:W0:Y:S01]  /*3c50*/  MUFU.RCP R22, R26 ;  /* 0x0000001a00167308 */ /* 0x000e220000001000 */
[----:B------:R-:W-:-:S04]  /*3c60*/  FADD.FTZ R7, -R26, -RZ ;  /* 0x800000ff1a077221 */ /* 0x000fc80000010100 */
[----:B0-----:R-:W-:-:S04]  /*3c70*/  FFMA R21, R22, R7, 1 ;  /* 0x3f80000016157423 */ /* 0x001fc80000000007 */
[----:B------:R-:W-:-:S04]  /*3c80*/  FFMA R21, R22, R21, R22 ;  /* 0x0000001516157223 */ /* 0x000fc80000000016 */
[----:B------:R-:W-:-:S04]  /*3c90*/  FFMA R22, R0, R21, RZ ;  /* 0x0000001500167223 */ /* 0x000fc800000000ff */
[----:B------:R-:W-:-:S04]  /*3ca0*/  FFMA R23, R7, R22, R0 ;  /* 0x0000001607177223 */ /* 0x000fc80000000000 */
[----:B------:R-:W-:Y:S01]  /*3cb0*/  FFMA R22, R21, R23, R22 ;  /* 0x0000001715167223 */ /* 0x000fe20000000016 */
[----:B------:R-:W-:-:S03]  /*3cc0*/  IADD3 R23, PT, PT, R8, 0x7f, -R5 ;  /* 0x0000007f08177810 */ /* 0x000fc60007ffe805 */
[----:B------:R-:W-:Y:S01]  /*3cd0*/  FFMA R7, R7, R22, R0 ;  /* 0x0000001607077223 */ /* 0x000fe20000000000 */
[----:B------:R-:W-:-:S03]  /*3ce0*/  IADD3 R23, PT, PT, R23, R6, RZ ;  /* 0x0000000617177210 */ /* 0x000fc60007ffe0ff */
[----:B------:R-:W-:-:S05]  /*3cf0*/  FFMA R0, R21, R7, R22 ;  /* 0x0000000715007223 */ /* 0x000fca0000000016 */
[----:B------:R-:W-:-:S04]  /*3d00*/  SHF.R.U32.HI R5, RZ, 0x17, R0 ;  /* 0x00000017ff057819 */ /* 0x000fc80000011600 */
[----:B------:R-:W-:-:S04]  /*3d10*/  LOP3.LUT R6, R5, 0xff, RZ, 0xc0, !PT ;  /* 0x000000ff05067812 */ /* 0x000fc800078ec0ff */
[----:B------:R-:W-:-:S04]  /*3d20*/  IADD3 R5, PT, PT, R6, R23, RZ ;  /* 0x0000001706057210 */ /* 0x000fc80007ffe0ff */
[----:B------:R-:W-:-:S04]  /*3d30*/  IADD3 R6, PT, PT, R5, -0x1, RZ ;  /* 0xffffffff05067810 */ /* 0x000fc80007ffe0ff */
[----:B------:R-:W-:-:S13]  /*3d40*/  ISETP.GE.U32.AND P0, PT, R6, 0xfe, PT ;  /* 0x000000fe0600780c */ /* 0x000fda0003f06070 */
[----:B------:R-:W-:Y:S05]  /*3d50*/  @!P0 BRA `(.L_x_132) ;  /* 0x0000000000808947 */ /* 0x000fea0003800000 */
[----:B------:R-:W-:-:S13]  /*3d60*/  ISETP.GT.AND P0, PT, R5, 0xfe, PT ;  /* 0x000000fe0500780c */ /* 0x000fda0003f04270 */
[----:B------:R-:W-:Y:S05]  /*3d70*/  @P0 BRA `(.L_x_133) ;  /* 0x00000000006c0947 */ /* 0x000fea0003800000 */
[----:B------:R-:W-:-:S13]  /*3d80*/  ISETP.GE.AND P0, PT, R5, 0x1, PT ;  /* 0x000000010500780c */ /* 0x000fda0003f06270 */
[----:B------:R-:W-:Y:S05]  /*3d90*/  @P0 BRA `(.L_x_134) ;  /* 0x0000000000740947 */ /* 0x000fea0003800000 */
[----:B------:R-:W-:Y:S02]  /*3da0*/  ISETP.GE.AND P0, PT, R5, -0x18, PT ;  /* 0xffffffe80500780c */ /* 0x000fe40003f06270 */
[----:B------:R-:W-:-:S11]  /*3db0*/  LOP3.LUT R0, R0, 0x80000000, RZ, 0xc0, !PT ;  /* 0x8000000000007812 */ /* 0x000fd600078ec0ff */
[----:B------:R-:W-:Y:S05]  /*3dc0*/  @!P0 BRA `(.L_x_134) ;  /* 0x0000000000688947 */ /* 0x000fea0003800000 */
[CCC-:B------:R-:W-:Y:S01]  /*3dd0*/  FFMA.RZ R6, R21.reuse, R7.reuse, R22.reuse ;  /* 0x0000000715067223 */ /* 0x1c0fe2000000c016 */
[CCC-:B------:R-:W-:Y:S01]  /*3de0*/  FFMA.RP R8, R21.reuse, R7.reuse, R22.reuse ;  /* 0x0000000715087223 */ /* 0x1c0fe20000008016 */
[----:B------:R-:W-:Y:S01]  /*3df0*/  FFMA.RM R21, R21, R7, R22 ;  /* 0x0000000715157223 */ /* 0x000fe20000004016 */
[C---:B------:R-:W-:Y:S02]  /*3e00*/  IADD3 R7, PT, PT, R5.reuse, 0x20, RZ ;  /* 0x0000002005077810 */ /* 0x040fe40007ffe0ff */
[----:B------:R-:W-:Y:S02]  /*3e10*/  LOP3.LUT R6, R6, 0x7fffff, RZ, 0xc0, !PT ;  /* 0x007fffff06067812 */ /* 0x000fe400078ec0ff */
[C---:B------:R-:W-:Y:S02]  /*3e20*/  ISETP.NE.AND P3, PT, R5.reuse, RZ, PT ;  /* 0x000000ff0500720c */ /* 0x040fe40003f65270 */
[----:B------:R-:W-:Y:S02]  /*3e30*/  LOP3.LUT R6, R6, 0x800000, RZ, 0xfc, !PT ;  /* 0x0080000006067812 */ /* 0x000fe400078efcff */
[----:B------:R-:W-:-:S02]  /*3e40*/  ISETP.NE.AND P1, PT, R5, RZ, PT ;  /* 0x000000ff0500720c */ /* 0x000fc40003f25270 */
[----:B------:R-:W-:Y:S02]  /*3e50*/  IADD3 R5, PT, PT, -R5, RZ, RZ ;  /* 0x000000ff05057210 */ /* 0x000fe40007ffe1ff */
[----:B------:R-:W-:Y:S02]  /*3e60*/  SHF.L.U32 R7, R6, R7, RZ ;  /* 0x0000000706077219 */ /* 0x000fe400000006ff */
[----:B------:R-:W-:Y:S02]  /*3e70*/  FSETP.NEU.FTZ.AND P0, PT, R8, R21, PT ;  /* 0x000000150800720b */ /* 0x000fe40003f1d000 */
[----:B------:R-:W-:Y:S02]  /*3e80*/  SEL R5, R5, RZ, P3 ;  /* 0x000000ff05057207 */ /* 0x000fe40001800000 */
[----:B------:R-:W-:Y:S02]  /*3e90*/  ISETP.NE.AND P1, PT, R7, RZ, P1 ;  /* 0x000000ff0700720c */ /* 0x000fe40000f25270 */
[----:B------:R-:W-:-:S02]  /*3ea0*/  SHF.R.U32.HI R8, RZ, R5, R6 ;  /* 0x00000005ff087219 */ /* 0x000fc40000011606 */
[----:B------:R-:W-:Y:S02]  /*3eb0*/  PLOP3.LUT P0, PT, P0, P1, PT, 0xf8, 0x8f ;  /* 0x00000000008f781c */ /* 0x000fe40000703f70 */
[----:B------:R-:W-:Y:S02]  /*3ec0*/  SHF.R.U32.HI R6, RZ, 0x1, R8 ;  /* 0x00000001ff067819 */ /* 0x000fe40000011608 */
[----:B------:R-:W-:-:S04]  /*3ed0*/  SEL R5, RZ, 0x1, !P0 ;  /* 0x00000001ff057807 */ /* 0x000fc80004000000 */
[----:B------:R-:W-:-:S04]  /*3ee0*/  LOP3.LUT R5, R5, 0x1, R6, 0xf8, !PT ;  /* 0x0000000105057812 */ /* 0x000fc800078ef806 */
[----:B------:R-:W-:-:S04]  /*3ef0*/  LOP3.LUT R5, R5, R8, RZ, 0xc0, !PT ;  /* 0x0000000805057212 */ /* 0x000fc800078ec0ff */
[----:B------:R-:W-:-:S04]  /*3f00*/  IADD3 R5, PT, PT, R6, R5, RZ ;  /* 0x0000000506057210 */ /* 0x000fc80007ffe0ff */
[----:B------:R-:W-:Y:S01]  /*3f10*/  LOP3.LUT R0, R5, R0, RZ, 0xfc, !PT ;  /* 0x0000000005007212 */ /* 0x000fe200078efcff */
[----:B------:R-:W-:Y:S06]  /*3f20*/  BRA `(.L_x_134) ;  /* 0x0000000000107947 */ /* 0x000fec0003800000 */
.L_x_133:
[----:B------:R-:W-:-:S04]  /*3f30*/  LOP3.LUT R0, R0, 0x80000000, RZ, 0xc0, !PT ;  /* 0x8000000000007812 */ /* 0x000fc800078ec0ff */
[----:B------:R-:W-:Y:S01]  /*3f40*/  LOP3.LUT R0, R0, 0x7f800000, RZ, 0xfc, !PT ;  /* 0x7f80000000007812 */ /* 0x000fe200078efcff */
[----:B------:R-:W-:Y:S06]  /*3f50*/  BRA `(.L_x_134) ;  /* 0x0000000000047947 */ /* 0x000fec0003800000 */
.L_x_132:
[----:B------:R-:W-:-:S07]  /*3f60*/  LEA R0, R23, R0, 0x17 ;  /* 0x0000000017007211 */ /* 0x000fce00078eb8ff */
.L_x_134:
[----:B------:R-:W-:Y:S05]  /*3f70*/  BSYNC.RECONVERGENT B3 ;  /* 0x0000000000037941 */ /* 0x000fea0003800200 */
.L_x_131:
[----:B------:R-:W-:Y:S05]  /*3f80*/  BRA `(.L_x_135) ;  /* 0x0000000000207947 */ /* 0x000fea0003800000 */
.L_x_130:
[----:B------:R-:W-:-:S04]  /*3f90*/  LOP3.LUT R21, R21, 0x80000000, R23, 0x48, !PT ;  /* 0x8000000015157812 */ /* 0x000fc800078e4817 */
[----:B------:R-:W-:Y:S01]  /*3fa0*/  LOP3.LUT R0, R21, 0x7f800000, RZ, 0xfc, !PT ;  /* 0x7f80000015007812 */ /* 0x000fe200078efcff */
[----:B------:R-:W-:Y:S06]  /*3fb0*/  BRA `(.L_x_135) ;  /* 0x0000000000147947 */ /* 0x000fec0003800000 */
.L_x_129:
[----:B------:R-:W-:Y:S01]  /*3fc0*/  LOP3.LUT R0, R21, 0x80000000, R23, 0x48, !PT ;  /* 0x8000000015007812 */ /* 0x000fe200078e4817 */
[----:B------:R-:W-:Y:S06]  /*3fd0*/  BRA `(.L_x_135) ;  /* 0x00000000000c7947 */ /* 0x000fec0003800000 */
.L_x_128:
[----:B------:R-:W0:Y:S01]  /*3fe0*/  MUFU.RSQ R0, -QNAN ;  /* 0xffc0000000007908 */ /* 0x000e220000001400 */
[----:B------:R-:W-:Y:S05]  /*3ff0*/  BRA `(.L_x_135) ;  /* 0x0000000000047947 */ /* 0x000fea0003800000 */
.L_x_127:
[----:B------:R-:W-:-:S07]  /*4000*/  FADD.FTZ R0, R23, R21 ;  /* 0x0000001517007221 */ /* 0x000fce0000010000 */
.L_x_135:
[----:B------:R-:W-:Y:S05]  /*4010*/  BSYNC.RECONVERGENT B2 ;  /* 0x0000000000027941 */ /* 0x000fea0003800200 */
.L_x_125:
[----:B------:R-:W-:-:S04]  /*4020*/  HFMA2 R5, -RZ, RZ, 0, 0 ;  /* 0x00000000ff057431 */ /* 0x000fc800000001ff */
[----:B0-----:R-:W-:Y:S05]  /*4030*/  RET.REL.NODEC R4 `(_Z6updateP4Bodyif) ;  /* 0xffffffbc04f07950 */ /* 0x001fea0003c3ffff */
.L_x_136:
        /* <DEDUP_REMOVED lines=12> */
.L_x_138:


//--------------------- .nv.shared.reserved.0     --------------------------
	.section	.nv.shared.reserved.0,"aw",@nobits
	.weak		__nv_reservedSMEM_offset_0_alias
	.size		__nv_reservedSMEM_offset_0_alias, 0, 64
	.other		__nv_reservedSMEM_offset_0_alias,@"STO_CUDA_RESERVED_SHARED STV_DEFAULT"
__nv_reservedSMEM_offset_0_alias:
	.zero		0
	.zero		64


//--------------------- .nv.constant0._Z13update_bodiesP4Bodyif --------------------------
	.section	.nv.constant0._Z13update_bodiesP4Bodyif,"a",@progbits
	.sectionflags	@""
	.align	4
.nv.constant0._Z13update_bodiesP4Bodyif:
	.zero		912


//--------------------- .nv.constant0._Z6updateP4Bodyif --------------------------
	.section	.nv.constant0._Z6updateP4Bodyif,"a",@progbits
	.sectionflags	@""
	.align	4
.nv.constant0._Z6updateP4Bodyif:
	.zero		912


//--------------------- SYMBOLS --------------------------

	.type		.nv.reservedSmem.offset0,@object
	.size		.nv.reservedSmem.offset0,0x4
